	.target	sm_100a

	.elftype	@"ET_EXEC"


//--------------------- .note.nv.tkinfo           --------------------------
	.section	.note.nv.tkinfo,"",@"SHT_NOTE"
	.sectionflags	@"SHF_NOTE_NV_TKINFO"
	.tkinfo
        /*0018*/ 	.word	0x00000002
        /*0030*/ 	.string	""
        /*0030*/ 	.string	"ptxas"
        /*0030*/ 	.string	"Cuda compilation tools, release 13.0, V13.0.88"
        /*0030*/ 	.string	"Build cuda_13.0.r13.0/compiler.36424714_0"
        /*0030*/ 	.string	"-arch sm_100a -m 64 "



//--------------------- .note.nv.cuinfo           --------------------------
	.section	.note.nv.cuinfo,"",@"SHT_NOTE"
	.sectionflags	@"SHF_NOTE_NV_CUINFO"
        /*0018*/ 	.short	0x0002
        /*001a*/ 	.short	0x0064
        /*001c*/ 	.short	0x0082
	.zero		2


//--------------------- .nv.info                  --------------------------
	.section	.nv.info,"",@"SHT_CUDA_INFO"
	.align	4


	//----- nvinfo : EIATTR_REGCOUNT
	.align		4
        /*0000*/ 	.byte	0x04, 0x2f
        /*0002*/ 	.short	(.L_19 - .L_18)
	.align		4
.L_18:
        /*0004*/ 	.word	index@(_ZN7cutlass13device_kernelINS_4gemm6kernel13GemmUniversalIN4cute5tupleIJiiiiEEENS1_10collective13CollectiveMmaINS1_35MainloopSm100TmaUmmaWarpSpecializedILi4ELi2ELi4ENS5_IJNS4_1CILi1EEESB_SB_EEEEENS5_IJNSA_ILi128EEESE_SE_EEEaNS5_IJlSB_lEEEaSG_NS4_8TiledMMAINS4_8MMA_AtomIJNS4_15SM100_MMA_S8_SSIaaiLi128ELi128ELNS4_4UMMA5MajorE0ELSL_0ELNSK_8SaturateE0EEEEEENS4_6LayoutISC_NS5_IJNSA_ILi0EEESQ_SQ_EEEEENS5_IJNS4_10UnderscoreEST_ST_EEEEENS4_13SM90_TMA_LOADENS4_14ComposedLayoutINS4_7SwizzleILi3ELi4ELi3EEENS4_18smem_ptr_flag_bitsILi8EEENSP_INS5_IJNSA_ILi8EEESE_EEENS5_IJSE_SB_EEEEEEEvNS4_8identityESW_S16_vS17_EENS_8epilogue10collective18CollectiveEpilogueINS19_23Sm100TmaWarpSpecializedILi2ELi2ELi64ELb0ELb0EEEJSF_NS5_IJNSP_ISE_SB_EENSP_INSA_ILi64EEESB_EEEEEaSG_aSG_NS19_6fusion15FusionCallbacksIS1D_NS1I_17LinearCombinationIaiaiLNS_15FloatRoundStyleE2EEESF_S1H_JEEENS4_5SM1004TMEM4LOAD26SM100_TMEM_LOAD_32dp32b64xESW_NSX_INSY_ILi2ELi4ELi3EEES11_NSP_INS5_IJS12_S1F_EEENS5_IJS1F_SB_EEEEEEENS4_39AutoVectorizingCopyWithAssumedAlignmentILi128EEENS4_14SM90_TMA_STOREES1W_S1Y_S1Y_EEEvvEEEEvNT_6ParamsE)
        /*0008*/ 	.word	0x000000af


	//----- nvinfo : EIATTR_FRAME_SIZE
	.align		4
.L_19:
        /*000c*/ 	.byte	0x04, 0x11
        /*000e*/ 	.short	(.L_21 - .L_20)
	.align		4
.L_20:
        /*0010*/ 	.word	index@($__internal_2_$__cuda_sm10x_tcgen05_guardrail_trap_unallocated_columns_being_dealloced)
        /*0014*/ 	.word	0x00000000


	//----- nvinfo : EIATTR_FRAME_SIZE
	.align		4
.L_21:
        /*0018*/ 	.byte	0x04, 0x11
        /*001a*/ 	.short	(.L_23 - .L_22)
	.align		4
.L_22:
        /*001c*/ 	.word	index@($__internal_1_$__cuda_sm10x_tcgen05_guardrail_trap_phase_invalid_during_alloc)
        /*0020*/ 	.word	0x00000000


	//----- nvinfo : EIATTR_FRAME_SIZE
	.align		4
.L_23:
        /*0024*/ 	.byte	0x04, 0x11
        /*0026*/ 	.short	(.L_25 - .L_24)
	.align		4
.L_24:
        /*0028*/ 	.word	index@($__internal_0_$__cuda_sm10x_tcgen05_guardrail_trap_col_being_dealloced_not_returned_by_alloc)
        /*002c*/ 	.word	0x00000000


	//----- nvinfo : EIATTR_FRAME_SIZE
	.align		4
.L_25:
        /*0030*/ 	.byte	0x04, 0x11
        /*0032*/ 	.short	(.L_27 - .L_26)
	.align		4
.L_26:
        /*0034*/ 	.word	index@(_ZN7cutlass13device_kernelINS_4gemm6kernel13GemmUniversalIN4cute5tupleIJiiiiEEENS1_10collective13CollectiveMmaINS1_35MainloopSm100TmaUmmaWarpSpecializedILi4ELi2ELi4ENS5_IJNS4_1CILi1EEESB_SB_EEEEENS5_IJNSA_ILi128EEESE_SE_EEEaNS5_IJlSB_lEEEaSG_NS4_8TiledMMAINS4_8MMA_AtomIJNS4_15SM100_MMA_S8_SSIaaiLi128ELi128ELNS4_4UMMA5MajorE0ELSL_0ELNSK_8SaturateE0EEEEEENS4_6LayoutISC_NS5_IJNSA_ILi0EEESQ_SQ_EEEEENS5_IJNS4_10UnderscoreEST_ST_EEEEENS4_13SM90_TMA_LOADENS4_14ComposedLayoutINS4_7SwizzleILi3ELi4ELi3EEENS4_18smem_ptr_flag_bitsILi8EEENSP_INS5_IJNSA_ILi8EEESE_EEENS5_IJSE_SB_EEEEEEEvNS4_8identityESW_S16_vS17_EENS_8epilogue10collective18CollectiveEpilogueINS19_23Sm100TmaWarpSpecializedILi2ELi2ELi64ELb0ELb0EEEJSF_NS5_IJNSP_ISE_SB_EENSP_INSA_ILi64EEESB_EEEEEaSG_aSG_NS19_6fusion15FusionCallbacksIS1D_NS1I_17LinearCombinationIaiaiLNS_15FloatRoundStyleE2EEESF_S1H_JEEENS4_5SM1004TMEM4LOAD26SM100_TMEM_LOAD_32dp32b64xESW_NSX_INSY_ILi2ELi4ELi3EEES11_NSP_INS5_IJS12_S1F_EEENS5_IJS1F_SB_EEEEEEENS4_39AutoVectorizingCopyWithAssumedAlignmentILi128EEENS4_14SM90_TMA_STOREES1W_S1Y_S1Y_EEEvvEEEEvNT_6ParamsE)
        /*0038*/ 	.word	0x00000000


	//----- nvinfo : EIATTR_MIN_STACK_SIZE
	.align		4
.L_27:
        /*003c*/ 	.byte	0x04, 0x12
        /*003e*/ 	.short	(.L_29 - .L_28)
	.align		4
.L_28:
        /*0040*/ 	.word	index@(_ZN7cutlass13device_kernelINS_4gemm6kernel13GemmUniversalIN4cute5tupleIJiiiiEEENS1_10collective13CollectiveMmaINS1_35MainloopSm100TmaUmmaWarpSpecializedILi4ELi2ELi4ENS5_IJNS4_1CILi1EEESB_SB_EEEEENS5_IJNSA_ILi128EEESE_SE_EEEaNS5_IJlSB_lEEEaSG_NS4_8TiledMMAINS4_8MMA_AtomIJNS4_15SM100_MMA_S8_SSIaaiLi128ELi128ELNS4_4UMMA5MajorE0ELSL_0ELNSK_8SaturateE0EEEEEENS4_6LayoutISC_NS5_IJNSA_ILi0EEESQ_SQ_EEEEENS5_IJNS4_10UnderscoreEST_ST_EEEEENS4_13SM90_TMA_LOADENS4_14ComposedLayoutINS4_7SwizzleILi3ELi4ELi3EEENS4_18smem_ptr_flag_bitsILi8EEENSP_INS5_IJNSA_ILi8EEESE_EEENS5_IJSE_SB_EEEEEEEvNS4_8identityESW_S16_vS17_EENS_8epilogue10collective18CollectiveEpilogueINS19_23Sm100TmaWarpSpecializedILi2ELi2ELi64ELb0ELb0EEEJSF_NS5_IJNSP_ISE_SB_EENSP_INSA_ILi64EEESB_EEEEEaSG_aSG_NS19_6fusion15FusionCallbacksIS1D_NS1I_17LinearCombinationIaiaiLNS_15FloatRoundStyleE2EEESF_S1H_JEEENS4_5SM1004TMEM4LOAD26SM100_TMEM_LOAD_32dp32b64xESW_NSX_INSY_ILi2ELi4ELi3EEES11_NSP_INS5_IJS12_S1F_EEENS5_IJS1F_SB_EEEEEEENS4_39AutoVectorizingCopyWithAssumedAlignmentILi128EEENS4_14SM90_TMA_STOREES1W_S1Y_S1Y_EEEvvEEEEvNT_6ParamsE)
        /*0044*/ 	.word	0x00000000
.L_29:


//--------------------- .nv.compat                --------------------------
	.section	.nv.compat,"",@"SHT_CUDA_COMPAT_INFO"
	.align	4
        /*0000*/ 	.byte	0x02, 0x09, 0x01, 0x00, 0x02, 0x02, 0x03, 0x00, 0x02, 0x05, 0x06, 0x00, 0x03, 0x07, 0x01, 0x01
        /*0010*/ 	.byte	0x02, 0x03, 0x01, 0x00, 0x02, 0x06, 0x01, 0x00, 0x04, 0x0b, 0x08, 0x00, 0x01, 0x00, 0x00, 0x00
        /*0020*/ 	.byte	0x00, 0x00, 0x00, 0x00


//--------------------- .nv.info._ZN7cutlass13device_kernelINS_4gemm6kernel13GemmUniversalIN4cute5tupleIJiiiiEEENS1_10collective13CollectiveMmaINS1_35MainloopSm100TmaUmmaWarpSpecializedILi4ELi2ELi4ENS5_IJNS4_1CILi1EEESB_SB_EEEEENS5_IJNSA_ILi128EEESE_SE_EEEaNS5_IJlSB_lEEEaSG_NS4_8TiledMMAINS4_8MMA_AtomIJNS4_15SM100_MMA_S8_SSIaaiLi128ELi128ELNS4_4UMMA5MajorE0ELSL_0ELNSK_8SaturateE0EEEEEENS4_6LayoutISC_NS5_IJNSA_ILi0EEESQ_SQ_EEEEENS5_IJNS4_10UnderscoreEST_ST_EEEEENS4_13SM90_TMA_LOADENS4_14ComposedLayoutINS4_7SwizzleILi3ELi4ELi3EEENS4_18smem_ptr_flag_bitsILi8EEENSP_INS5_IJNSA_ILi8EEESE_EEENS5_IJSE_SB_EEEEEEEvNS4_8identityESW_S16_vS17_EENS_8epilogue10collective18CollectiveEpilogueINS19_23Sm100TmaWarpSpecializedILi2ELi2ELi64ELb0ELb0EEEJSF_NS5_IJNSP_ISE_SB_EENSP_INSA_ILi64EEESB_EEEEEaSG_aSG_NS19_6fusion15FusionCallbacksIS1D_NS1I_17LinearCombinationIaiaiLNS_15FloatRoundStyleE2EEESF_S1H_JEEENS4_5SM1004TMEM4LOAD26SM100_TMEM_LOAD_32dp32b64xESW_NSX_INSY_ILi2ELi4ELi3EEES11_NSP_INS5_IJS12_S1F_EEENS5_IJS1F_SB_EEEEEEENS4_39AutoVectorizingCopyWithAssumedAlignmentILi128EEENS4_14SM90_TMA_STOREES1W_S1Y_S1Y_EEEvvEEEEvNT_6ParamsE --------------------------
	.section	.nv.info._ZN7cutlass13device_kernelINS_4gemm6kernel13GemmUniversalIN4cute5tupleIJiiiiEEENS1_10collective13CollectiveMmaINS1_35MainloopSm100TmaUmmaWarpSpecializedILi4ELi2ELi4ENS5_IJNS4_1CILi1EEESB_SB_EEEEENS5_IJNSA_ILi128EEESE_SE_EEEaNS5_IJlSB_lEEEaSG_NS4_8TiledMMAINS4_8MMA_AtomIJNS4_15SM100_MMA_S8_SSIaaiLi128ELi128ELNS4_4UMMA5MajorE0ELSL_0ELNSK_8SaturateE0EEEEEENS4_6LayoutISC_NS5_IJNSA_ILi0EEESQ_SQ_EEEEENS5_IJNS4_10UnderscoreEST_ST_EEEEENS4_13SM90_TMA_LOADENS4_14ComposedLayoutINS4_7SwizzleILi3ELi4ELi3EEENS4_18smem_ptr_flag_bitsILi8EEENSP_INS5_IJNSA_ILi8EEESE_EEENS5_IJSE_SB_EEEEEEEvNS4_8identityESW_S16_vS17_EENS_8epilogue10collective18CollectiveEpilogueINS19_23Sm100TmaWarpSpecializedILi2ELi2ELi64ELb0ELb0EEEJSF_NS5_IJNSP_ISE_SB_EENSP_INSA_ILi64EEESB_EEEEEaSG_aSG_NS19_6fusion15FusionCallbacksIS1D_NS1I_17LinearCombinationIaiaiLNS_15FloatRoundStyleE2EEESF_S1H_JEEENS4_5SM1004TMEM4LOAD26SM100_TMEM_LOAD_32dp32b64xESW_NSX_INSY_ILi2ELi4ELi3EEES11_NSP_INS5_IJS12_S1F_EEENS5_IJS1F_SB_EEEEEEENS4_39AutoVectorizingCopyWithAssumedAlignmentILi128EEENS4_14SM90_TMA_STOREES1W_S1Y_S1Y_EEEvvEEEEvNT_6ParamsE,"",@"SHT_CUDA_INFO"
	.sectionflags	@""
	.align	4


	//----- nvinfo : EIATTR_CUDA_API_VERSION
	.align		4
        /*0000*/ 	.byte	0x04, 0x37
        /*0002*/ 	.short	(.L_31 - .L_30)
.L_30:
        /*0004*/ 	.word	0x00000082


	//----- nvinfo : EIATTR_KPARAM_INFO
	.align		4
.L_31:
        /*0008*/ 	.byte	0x04, 0x17
        /*000a*/ 	.short	(.L_33 - .L_32)
.L_32:
        /*000c*/ 	.word	0x00000000
        /*0010*/ 	.short	0x0000
        /*0012*/ 	.short	0x0000
        /*0014*/ 	.byte	0x00, 0xf0, 0x01, 0x20


	//----- nvinfo : EIATTR_AT_ENTRY_FRAGMENTS
	.align		4
.L_33:
        /*0018*/ 	.byte	0x04, 0x4f
        /*001a*/ 	.short	(.L_35 - .L_34)


	//   ....[0]....
.L_34:
        /*001c*/ 	.word	0x00000006


	//----- nvinfo : EIATTR_RESERVED_SMEM_USED
	.align		4
.L_35:
        /*0020*/ 	.byte	0x01, 0x41
	.zero		2


	//----- nvinfo : EIATTR_SPARSE_MMA_MASK
	.align		4
        /*0024*/ 	.byte	0x03, 0x50
        /*0026*/ 	.short	0x0000


	//----- nvinfo : EIATTR_TCGEN05_1CTA_USED
	.align		4
        /*0028*/ 	.byte	0x01, 0x51
	.zero		2


	//----- nvinfo : EIATTR_MAXREG_COUNT
	.align		4
        /*002c*/ 	.byte	0x03, 0x1b
        /*002e*/ 	.short	0x00ff


	//----- nvinfo : EIATTR_NUM_BARRIERS
	.align		4
        /*0030*/ 	.byte	0x02, 0x4c
        /*0032*/ 	.byte	0x07
	.zero		1


	//----- nvinfo : EIATTR_EXTERNS
	.align		4
        /*0034*/ 	.byte	0x04, 0x0f
        /*0036*/ 	.short	(.L_37 - .L_36)


	//   ....[0]....
	.align		4
.L_36:
        /*0038*/ 	.word	index@(__assertfail)


	//----- nvinfo : EIATTR_MERCURY_ISA_VERSION
	.align		4
.L_37:
        /*003c*/ 	.byte	0x03, 0x5f
        /*003e*/ 	.short	0x0101


	//----- nvinfo : EIATTR_INT_WARP_WIDE_INSTR_OFFSETS
	.align		4
        /*0040*/ 	.byte	0x04, 0x31
        /*0042*/ 	.short	(.L_39 - .L_38)


	//   ....[0]....
.L_38:
        /*0044*/ 	.word	0x00001d90


	//   ....[1]....
        /*0048*/ 	.word	0x000037e0


	//   ....[2]....
        /*004c*/ 	.word	0x00003800


	//   ....[3]....
        /*0050*/ 	.word	0x00003830


	//   ....[4]....
        /*0054*/ 	.word	0x00004160


	//   ....[5]....
        /*0058*/ 	.word	0x000041d0


	//   ....[6]....
        /*005c*/ 	.word	0x000043b0


	//   ....[7]....
        /*0060*/ 	.word	0x00004510


	//----- nvinfo : EIATTR_COOP_GROUP_MASK_REGIDS
	.align		4
.L_39:
        /*0064*/ 	.byte	0x04, 0x29
        /*0066*/ 	.short	(.L_41 - .L_40)


	//   ....[0]....
.L_40:
        /*0068*/ 	.word	0xffffffff


	//   ....[1]....
        /*006c*/ 	.word	0xffffffff


	//   ....[2]....
        /*0070*/ 	.word	0xffffffff


	//   ....[3]....
        /*0074*/ 	.word	0xffffffff


	//   ....[4]....
        /*0078*/ 	.word	0xffffffff


	//   ....[5]....
        /*007c*/ 	.word	0xffffffff


	//   ....[6]....
        /*0080*/ 	.word	0xffffffff


	//   ....[7]....
        /*0084*/ 	.word	0xffffffff


	//   ....[8]....
        /*0088*/ 	.word	0xffffffff


	//   ....[9]....
        /*008c*/ 	.word	0xffffffff


	//   ....[10]....
        /*0090*/ 	.word	0xffffffff


	//   ....[11]....
        /*0094*/ 	.word	0xffffffff


	//   ....[12]....
        /*0098*/ 	.word	0xffffffff


	//----- nvinfo : EIATTR_COOP_GROUP_INSTR_OFFSETS
	.align		4
.L_41:
        /*009c*/ 	.byte	0x04, 0x28
        /*009e*/ 	.short	(.L_43 - .L_42)


	//   ....[0]....
.L_42:
        /*00a0*/ 	.word	0x00000090


	//   ....[1]....
        /*00a4*/ 	.word	0x000004d0


	//   ....[2]....
        /*00a8*/ 	.word	0x00000640


	//   ....[3]....
        /*00ac*/ 	.word	0x000007a0


	//   ....[4]....
        /*00b0*/ 	.word	0x000008a0


	//   ....[5]....
        /*00b4*/ 	.word	0x00000a10


	//   ....[6]....
        /*00b8*/ 	.word	0x00000bb0


	//   ....[7]....
        /*00bc*/ 	.word	0x00001c70


	//   ....[8]....
        /*00c0*/ 	.word	0x00002a50


	//   ....[9]....
        /*00c4*/ 	.word	0x00002c60


	//   ....[10]....
        /*00c8*/ 	.word	0x00002c90


	//   ....[11]....
        /*00cc*/ 	.word	0x000036c0


	//   ....[12]....
        /*00d0*/ 	.word	0x000038f0


	//----- nvinfo : EIATTR_VRC_CTA_INIT_COUNT
	.align		4
.L_43:
        /*00d4*/ 	.byte	0x02, 0x4a
        /*00d6*/ 	.byte	0x80
	.zero		1


	//----- nvinfo : EIATTR_SYSCALL_OFFSETS
	.align		4
        /*00d8*/ 	.byte	0x04, 0x46
        /*00da*/ 	.short	(.L_45 - .L_44)


	//   ....[0]....
.L_44:
        /*00dc*/ 	.word	0x00004f50


	//   ....[1]....
        /*00e0*/ 	.word	0x00005090


	//   ....[2]....
        /*00e4*/ 	.word	0x000058f0


	//   ....[3]....
        /*00e8*/ 	.word	0x00006ef0


	//----- nvinfo : EIATTR_MBARRIER_INSTR_OFFSETS
	.align		4
.L_45:
        /*00ec*/ 	.byte	0x04, 0x39
        /*00ee*/ 	.short	(.L_47 - .L_46)


	//   ....[0]....
.L_46:
        /*00f0*/ 	.word	0x000005b0
        /*00f4*/ 	.word	0x000000ff
        /*00f8*/ 	.word	0x00000000
        /*00fc*/ 	.short	0x0100
        /*00fe*/ 	.byte	0x05
	.zero		1


	//   ....[1]....
        /*0100*/ 	.word	0x000005c0
        /*0104*/ 	.word	0x000000ff
        /*0108*/ 	.word	0x00000020
        /*010c*/ 	.short	0x0100
        /*010e*/ 	.byte	0x05
	.zero		1


	//   ....[2]....
        /*0110*/ 	.word	0x000005d0
        /*0114*/ 	.word	0x000000ff
        /*0118*/ 	.word	0x00000008
        /*011c*/ 	.short	0x0100
        /*011e*/ 	.byte	0x05
	.zero		1


	//   ....[3]....
        /*0120*/ 	.word	0x000005e0
        /*0124*/ 	.word	0x000000ff
        /*0128*/ 	.word	0x00000028
        /*012c*/ 	.short	0x0100
        /*012e*/ 	.byte	0x05
	.zero		1


	//   ....[4]....
        /*0130*/ 	.word	0x000005f0
        /*0134*/ 	.word	0x000000ff
        /*0138*/ 	.word	0x00000010
        /*013c*/ 	.short	0x0100
        /*013e*/ 	.byte	0x05
	.zero		1


	//   ....[5]....
        /*0140*/ 	.word	0x00000600
        /*0144*/ 	.word	0x000000ff
        /*0148*/ 	.word	0x00000030
        /*014c*/ 	.short	0x0100
        /*014e*/ 	.byte	0x05
	.zero		1


	//   ....[6]....
        /*0150*/ 	.word	0x00000610
        /*0154*/ 	.word	0x000000ff
        /*0158*/ 	.word	0x00000018
        /*015c*/ 	.short	0x0100
        /*015e*/ 	.byte	0x05
	.zero		1


	//   ....[7]....
        /*0160*/ 	.word	0x00000620
        /*0164*/ 	.word	0x000000ff
        /*0168*/ 	.word	0x00000038
        /*016c*/ 	.short	0x0100
        /*016e*/ 	.byte	0x05
	.zero		1


	//   ....[8]....
        /*0170*/ 	.word	0x00000750
        /*0174*/ 	.word	0x000000ff
        /*0178*/ 	.word	0x00000040
        /*017c*/ 	.short	0x0100
        /*017e*/ 	.byte	0x07
	.zero		1


	//   ....[9]....
        /*0180*/ 	.word	0x00000760
        /*0184*/ 	.word	0x000000ff
        /*0188*/ 	.word	0x00000050
        /*018c*/ 	.short	0x0100
        /*018e*/ 	.byte	0x07
	.zero		1


	//   ....[10]....
        /*0190*/ 	.word	0x00000770
        /*0194*/ 	.word	0x000000ff
        /*0198*/ 	.word	0x00000048
        /*019c*/ 	.short	0x0100
        /*019e*/ 	.byte	0x07
	.zero		1


	//   ....[11]....
        /*01a0*/ 	.word	0x00000780
        /*01a4*/ 	.word	0x000000ff
        /*01a8*/ 	.word	0x00000058
        /*01ac*/ 	.short	0x0100
        /*01ae*/ 	.byte	0x07
	.zero		1


	//   ....[12]....
        /*01b0*/ 	.word	0x00000870
        /*01b4*/ 	.word	0x000000ff
        /*01b8*/ 	.word	0x00000060
        /*01bc*/ 	.short	0x0100
        /*01be*/ 	.byte	0x05
	.zero		1


	//   ....[13]....
        /*01c0*/ 	.word	0x00000880
        /*01c4*/ 	.word	0x000000ff
        /*01c8*/ 	.word	0x00000068
        /*01cc*/ 	.short	0x0100
        /*01ce*/ 	.byte	0x05
	.zero		1


	//   ....[14]....
        /*01d0*/ 	.word	0x000009c0
        /*01d4*/ 	.word	0x000000ff
        /*01d8*/ 	.word	0x00000070
        /*01dc*/ 	.short	0x0100
        /*01de*/ 	.byte	0x05
	.zero		1


	//   ....[15]....
        /*01e0*/ 	.word	0x000009d0
        /*01e4*/ 	.word	0x000000ff
        /*01e8*/ 	.word	0x00000080
        /*01ec*/ 	.short	0x0100
        /*01ee*/ 	.byte	0x05
	.zero		1


	//   ....[16]....
        /*01f0*/ 	.word	0x000009e0
        /*01f4*/ 	.word	0x000000ff
        /*01f8*/ 	.word	0x00000078
        /*01fc*/ 	.short	0x0100
        /*01fe*/ 	.byte	0x05
	.zero		1


	//   ....[17]....
        /*0200*/ 	.word	0x000009f0
        /*0204*/ 	.word	0x000000ff
        /*0208*/ 	.word	0x00000088
        /*020c*/ 	.short	0x0100
        /*020e*/ 	.byte	0x05
	.zero		1


	//   ....[18]....
        /*0210*/ 	.word	0x00000b20
        /*0214*/ 	.word	0x000000ff
        /*0218*/ 	.word	0x00000090
        /*021c*/ 	.short	0x0100
        /*021e*/ 	.byte	0x07
	.zero		1


	//   ....[19]....
        /*0220*/ 	.word	0x00000b30
        /*0224*/ 	.word	0x000000ff
        /*0228*/ 	.word	0x000000b0
        /*022c*/ 	.short	0x0100
        /*022e*/ 	.byte	0x07
	.zero		1


	//   ....[20]....
        /*0230*/ 	.word	0x00000b40
        /*0234*/ 	.word	0x000000ff
        /*0238*/ 	.word	0x00000098
        /*023c*/ 	.short	0x0100
        /*023e*/ 	.byte	0x07
	.zero		1


	//   ....[21]....
        /*0240*/ 	.word	0x00000b50
        /*0244*/ 	.word	0x000000ff
        /*0248*/ 	.word	0x000000b8
        /*024c*/ 	.short	0x0100
        /*024e*/ 	.byte	0x07
	.zero		1


	//   ....[22]....
        /*0250*/ 	.word	0x00000b60
        /*0254*/ 	.word	0x000000ff
        /*0258*/ 	.word	0x000000a0
        /*025c*/ 	.short	0x0100
        /*025e*/ 	.byte	0x07
	.zero		1


	//   ....[23]....
        /*0260*/ 	.word	0x00000b70
        /*0264*/ 	.word	0x000000ff
        /*0268*/ 	.word	0x000000c0
        /*026c*/ 	.short	0x0100
        /*026e*/ 	.byte	0x07
	.zero		1


	//   ....[24]....
        /*0270*/ 	.word	0x00000b80
        /*0274*/ 	.word	0x000000ff
        /*0278*/ 	.word	0x000000a8
        /*027c*/ 	.short	0x0100
        /*027e*/ 	.byte	0x07
	.zero		1


	//   ....[25]....
        /*0280*/ 	.word	0x00000b90
        /*0284*/ 	.word	0x000000ff
        /*0288*/ 	.word	0x000000c8
        /*028c*/ 	.short	0x0100
        /*028e*/ 	.byte	0x07
	.zero		1


	//   ....[26]....
        /*0290*/ 	.word	0x00000c80
        /*0294*/ 	.word	0x000000ff
        /*0298*/ 	.word	0x000000d0
        /*029c*/ 	.short	0x0100
        /*029e*/ 	.byte	0x05
	.zero		1


	//   ....[27]....
        /*02a0*/ 	.word	0x00000c90
        /*02a4*/ 	.word	0x000000ff
        /*02a8*/ 	.word	0x000000e0
        /*02ac*/ 	.short	0x0100
        /*02ae*/ 	.byte	0x05
	.zero		1


	//   ....[28]....
        /*02b0*/ 	.word	0x00000ca0
        /*02b4*/ 	.word	0x000000ff
        /*02b8*/ 	.word	0x000000d8
        /*02bc*/ 	.short	0x0100
        /*02be*/ 	.byte	0x05
	.zero		1


	//   ....[29]....
        /*02c0*/ 	.word	0x00000cb0
        /*02c4*/ 	.word	0x000000ff
        /*02c8*/ 	.word	0x000000e8
        /*02cc*/ 	.short	0x0100
        /*02ce*/ 	.byte	0x05
	.zero		1


	//   ....[30]....
        /*02d0*/ 	.word	0x00001590
        /*02d4*/ 	.word	0x00000003
        /*02d8*/ 	.word	0x000000e0
        /*02dc*/ 	.short	0x010a
        /*02de*/ 	.byte	0xff
	.zero		1


	//   ....[31]....
        /*02e0*/ 	.word	0x000015c0
        /*02e4*/ 	.word	0x00000003
        /*02e8*/ 	.word	0x000000d0
        /*02ec*/ 	.short	0x0101
        /*02ee*/ 	.byte	0xff
	.zero		1


	//   ....[32]....
        /*02f0*/ 	.word	0x00001690
        /*02f4*/ 	.word	0x000000ff
        /*02f8*/ 	.word	0x00000020
        /*02fc*/ 	.short	0x010a
        /*02fe*/ 	.byte	0x08
	.zero		1


	//   ....[33]....
        /*0300*/ 	.word	0x00001730
        /*0304*/ 	.word	0x000000ff
        /*0308*/ 	.word	0x00000020
        /*030c*/ 	.short	0x010a
        /*030e*/ 	.byte	0x21
	.zero		1


	//   ....[34]....
        /*0310*/ 	.word	0x00001890
        /*0314*/ 	.word	0x000000ff
        /*0318*/ 	.word	0x00000020
        /*031c*/ 	.short	0x010a
        /*031e*/ 	.byte	0x08
	.zero		1


	//   ....[35]....
        /*0320*/ 	.word	0x00001980
        /*0324*/ 	.word	0x000000ff
        /*0328*/ 	.word	0x00000068
        /*032c*/ 	.short	0x0101
        /*032e*/ 	.byte	0x04
	.zero		1


	//   ....[36]....
        /*0330*/ 	.word	0x000019a0
        /*0334*/ 	.word	0x000000ff
        /*0338*/ 	.word	0x00000020
        /*033c*/ 	.short	0x010a
        /*033e*/ 	.byte	0x08
	.zero		1


	//   ....[37]....
        /*0340*/ 	.word	0x00001a20
        /*0344*/ 	.word	0x000000ff
        /*0348*/ 	.word	0x00000020
        /*034c*/ 	.short	0x010a
        /*034e*/ 	.byte	0x11
	.zero		1


	//   ....[38]....
        /*0350*/ 	.word	0x00001b80
        /*0354*/ 	.word	0x000000ff
        /*0358*/ 	.word	0x00000020
        /*035c*/ 	.short	0x010a
        /*035e*/ 	.byte	0x08
	.zero		1


	//   ....[39]....
        /*0360*/ 	.word	0x00001ca0
        /*0364*/ 	.word	0x00000002
        /*0368*/ 	.word	0x00000070
        /*036c*/ 	.short	0x010a
        /*036e*/ 	.byte	0xff
	.zero		1


	//   ....[40]....
        /*0370*/ 	.word	0x00001d60
        /*0374*/ 	.word	0x00000002
        /*0378*/ 	.word	0x00000000
        /*037c*/ 	.short	0x0101
        /*037e*/ 	.byte	0xff
	.zero		1


	//   ....[41]....
        /*0380*/ 	.word	0x000022c0
        /*0384*/ 	.word	0x000000ff
        /*0388*/ 	.word	0x00000000
        /*038c*/ 	.short	0x010a
        /*038e*/ 	.byte	0x05
	.zero		1


	//   ....[42]....
        /*0390*/ 	.word	0x00002350
        /*0394*/ 	.word	0x000000ff
        /*0398*/ 	.word	0x00000000
        /*039c*/ 	.short	0x010a
        /*039e*/ 	.byte	0x05
	.zero		1


	//   ....[43]....
        /*03a0*/ 	.word	0x000023e0
        /*03a4*/ 	.word	0x000000ff
        /*03a8*/ 	.word	0x00000000
        /*03ac*/ 	.short	0x010a
        /*03ae*/ 	.byte	0x05
	.zero		1


	//   ....[44]....
        /*03b0*/ 	.word	0x00002480
        /*03b4*/ 	.word	0x00000000
        /*03b8*/ 	.word	0x00000000
        /*03bc*/ 	.short	0x010a
        /*03be*/ 	.byte	0xff
	.zero		1


	//   ....[45]....
        /*03c0*/ 	.word	0x000025a0
        /*03c4*/ 	.word	0x00000000
        /*03c8*/ 	.word	0x000000d0
        /*03cc*/ 	.short	0x010a
        /*03ce*/ 	.byte	0xff
	.zero		1


	//   ....[46]....
        /*03d0*/ 	.word	0x00002600
        /*03d4*/ 	.word	0x00000004
        /*03d8*/ 	.word	0x00000000
        /*03dc*/ 	.short	0x0101
        /*03de*/ 	.byte	0xff
	.zero		1


	//   ....[47]....
        /*03e0*/ 	.word	0x00002620
        /*03e4*/ 	.word	0x000000ff
        /*03e8*/ 	.word	0x00000080
        /*03ec*/ 	.short	0x010a
        /*03ee*/ 	.byte	0x05
	.zero		1


	//   ....[48]....
        /*03f0*/ 	.word	0x00002740
        /*03f4*/ 	.word	0x00000000
        /*03f8*/ 	.word	0x00000070
        /*03fc*/ 	.short	0x010a
        /*03fe*/ 	.byte	0xff
	.zero		1


	//   ....[49]....
        /*0400*/ 	.word	0x00002850
        /*0404*/ 	.word	0x00000000
        /*0408*/ 	.word	0x00000000
        /*040c*/ 	.short	0x0101
        /*040e*/ 	.byte	0xff
	.zero		1


	//   ....[50]....
        /*0410*/ 	.word	0x000028e0
        /*0414*/ 	.word	0x000000ff
        /*0418*/ 	.word	0x00000080
        /*041c*/ 	.short	0x0106
        /*041e*/ 	.byte	0x05
	.zero		1


	//   ....[51]....
        /*0420*/ 	.word	0x00002900
        /*0424*/ 	.word	0x000000ff
        /*0428*/ 	.word	0x00000080
        /*042c*/ 	.short	0x010a
        /*042e*/ 	.byte	0x05
	.zero		1


	//   ....[52]....
        /*0430*/ 	.word	0x00002990
        /*0434*/ 	.word	0x000000ff
        /*0438*/ 	.word	0x00000080
        /*043c*/ 	.short	0x0106
        /*043e*/ 	.byte	0x04
	.zero		1


	//   ....[53]....
        /*0440*/ 	.word	0x000029d0
        /*0444*/ 	.word	0x00000000
        /*0448*/ 	.word	0x00000080
        /*044c*/ 	.short	0x010a
        /*044e*/ 	.byte	0xff
	.zero		1


	//   ....[54]....
        /*0450*/ 	.word	0x00002f10
        /*0454*/ 	.word	0x00000000
        /*0458*/ 	.word	0x00000070
        /*045c*/ 	.short	0x010a
        /*045e*/ 	.byte	0xff
	.zero		1


	//   ....[55]....
        /*0460*/ 	.word	0x00003020
        /*0464*/ 	.word	0x00000003
        /*0468*/ 	.word	0x00000000
        /*046c*/ 	.short	0x0101
        /*046e*/ 	.byte	0xff
	.zero		1


	//   ....[56]....
        /*0470*/ 	.word	0x00003030
        /*0474*/ 	.word	0x000000ff
        /*0478*/ 	.word	0x00000000
        /*047c*/ 	.short	0x010a
        /*047e*/ 	.byte	0x06
	.zero		1


	//   ....[57]....
        /*0480*/ 	.word	0x00003050
        /*0484*/ 	.word	0x000000ff
        /*0488*/ 	.word	0x000000b0
        /*048c*/ 	.short	0x010a
        /*048e*/ 	.byte	0x07
	.zero		1


	//   ....[58]....
        /*0490*/ 	.word	0x00003120
        /*0494*/ 	.word	0x000000ff
        /*0498*/ 	.word	0x00000000
        /*049c*/ 	.short	0x010a
        /*049e*/ 	.byte	0x06
	.zero		1


	//   ....[59]....
        /*04a0*/ 	.word	0x00003250
        /*04a4*/ 	.word	0x000000ff
        /*04a8*/ 	.word	0x00000000
        /*04ac*/ 	.short	0x010a
        /*04ae*/ 	.byte	0x1a
	.zero		1


	//   ....[60]....
        /*04b0*/ 	.word	0x000034f0
        /*04b4*/ 	.word	0x000000ff
        /*04b8*/ 	.word	0x00000000
        /*04bc*/ 	.short	0x010a
        /*04be*/ 	.byte	0x06
	.zero		1


	//   ....[61]....
        /*04c0*/ 	.word	0x00003580
        /*04c4*/ 	.word	0x000000ff
        /*04c8*/ 	.word	0x00000000
        /*04cc*/ 	.short	0x010a
        /*04ce*/ 	.byte	0x06
	.zero		1


	//   ....[62]....
        /*04d0*/ 	.word	0x00003610
        /*04d4*/ 	.word	0x000000ff
        /*04d8*/ 	.word	0x00000000
        /*04dc*/ 	.short	0x010a
        /*04de*/ 	.byte	0x06
	.zero		1


	//   ....[63]....
        /*04e0*/ 	.word	0x000036a0
        /*04e4*/ 	.word	0x000000ff
        /*04e8*/ 	.word	0x00000000
        /*04ec*/ 	.short	0x010a
        /*04ee*/ 	.byte	0x07
	.zero		1


	//   ....[64]....
        /*04f0*/ 	.word	0x00003b00
        /*04f4*/ 	.word	0x00000000
        /*04f8*/ 	.word	0x00000070
        /*04fc*/ 	.short	0x010a
        /*04fe*/ 	.byte	0xff
	.zero		1


	//   ....[65]....
        /*0500*/ 	.word	0x00003bc0
        /*0504*/ 	.word	0x00000000
        /*0508*/ 	.word	0x00000000
        /*050c*/ 	.short	0x0101
        /*050e*/ 	.byte	0xff
	.zero		1


	//   ....[66]....
        /*0510*/ 	.word	0x00003ee0
        /*0514*/ 	.word	0x000000ff
        /*0518*/ 	.word	0x00000068
        /*051c*/ 	.short	0x010a
        /*051e*/ 	.byte	0x07
	.zero		1


	//   ....[67]....
        /*0520*/ 	.word	0x000040d0
        /*0524*/ 	.word	0x000000ff
        /*0528*/ 	.word	0x00000050
        /*052c*/ 	.short	0x010a
        /*052e*/ 	.byte	0x07
	.zero		1


	//   ....[68]....
        /*0530*/ 	.word	0x000042a0
        /*0534*/ 	.word	0x000000ff
        /*0538*/ 	.word	0x00000040
        /*053c*/ 	.short	0x010b
        /*053e*/ 	.byte	0x07
	.zero		1


	//   ....[69]....
        /*0540*/ 	.word	0x00004310
        /*0544*/ 	.word	0x000000ff
        /*0548*/ 	.word	0x00000000
        /*054c*/ 	.short	0x0101
        /*054e*/ 	.byte	0x08
	.zero		1


	//   ....[70]....
        /*0550*/ 	.word	0x00004340
        /*0554*/ 	.word	0x000000ff
        /*0558*/ 	.word	0x00000058
        /*055c*/ 	.short	0x010a
        /*055e*/ 	.byte	0x07
	.zero		1


	//   ....[71]....
        /*0560*/ 	.word	0x00004550
        /*0564*/ 	.word	0x000000ff
        /*0568*/ 	.word	0x00000048
        /*056c*/ 	.short	0x010b
        /*056e*/ 	.byte	0x07
	.zero		1


	//   ....[72]....
        /*0570*/ 	.word	0x00004570
        /*0574*/ 	.word	0x000000ff
        /*0578*/ 	.word	0x00000000
        /*057c*/ 	.short	0x0101
        /*057e*/ 	.byte	0x0d
	.zero		1


	//   ....[73]....
        /*0580*/ 	.word	0x000045a0
        /*0584*/ 	.word	0x000000ff
        /*0588*/ 	.word	0x00000050
        /*058c*/ 	.short	0x010a
        /*058e*/ 	.byte	0x07
	.zero		1


	//   ....[74]....
        /*0590*/ 	.word	0x000045e0
        /*0594*/ 	.word	0x00000000
        /*0598*/ 	.word	0x00000058
        /*059c*/ 	.short	0x010a
        /*059e*/ 	.byte	0xff
	.zero		1


	//   ....[75]....
        /*05a0*/ 	.word	0x00004920
        /*05a4*/ 	.word	0x00000000
        /*05a8*/ 	.word	0x00000070
        /*05ac*/ 	.short	0x010a
        /*05ae*/ 	.byte	0xff
	.zero		1


	//   ....[76]....
        /*05b0*/ 	.word	0x00004a30
        /*05b4*/ 	.word	0x00000000
        /*05b8*/ 	.word	0x00000000
        /*05bc*/ 	.short	0x0101
        /*05be*/ 	.byte	0xff
	.zero		1


	//   ....[77]....
        /*05c0*/ 	.word	0x00005490
        /*05c4*/ 	.word	0x00000003
        /*05c8*/ 	.word	0x00000040
        /*05cc*/ 	.short	0x010a
        /*05ce*/ 	.byte	0xff
	.zero		1


	//   ....[78]....
        /*05d0*/ 	.word	0x000054d0
        /*05d4*/ 	.word	0x00000074
        /*05d8*/ 	.word	0x00000090
        /*05dc*/ 	.short	0x010a
        /*05de*/ 	.byte	0xff
	.zero		1


	//   ....[79]....
        /*05e0*/ 	.word	0x00005610
        /*05e4*/ 	.word	0x00000003
        /*05e8*/ 	.word	0x00000040
        /*05ec*/ 	.short	0x010a
        /*05ee*/ 	.byte	0xff
	.zero		1


	//   ....[80]....
        /*05f0*/ 	.word	0x00005750
        /*05f4*/ 	.word	0x00000000
        /*05f8*/ 	.word	0x00000000
        /*05fc*/ 	.short	0x0101
        /*05fe*/ 	.byte	0xff
	.zero		1


	//   ....[81]....
        /*0600*/ 	.word	0x000057d0
        /*0604*/ 	.word	0x00000074
        /*0608*/ 	.word	0x00000090
        /*060c*/ 	.short	0x010a
        /*060e*/ 	.byte	0xff
	.zero		1


	//   ....[82]....
        /*0610*/ 	.word	0x00006b60
        /*0614*/ 	.word	0x0000007d
        /*0618*/ 	.word	0x00000040
        /*061c*/ 	.short	0x010a
        /*061e*/ 	.byte	0xff
	.zero		1


	//   ....[83]....
        /*0620*/ 	.word	0x00006c30
        /*0624*/ 	.word	0x0000007d
        /*0628*/ 	.word	0x00000040
        /*062c*/ 	.short	0x010a
        /*062e*/ 	.byte	0xff
	.zero		1


	//   ....[84]....
        /*0630*/ 	.word	0x00006d70
        /*0634*/ 	.word	0x00000000
        /*0638*/ 	.word	0x00000000
        /*063c*/ 	.short	0x0101
        /*063e*/ 	.byte	0xff
	.zero		1


	//   ....[85]....
        /*0640*/ 	.word	0x000071b0
        /*0644*/ 	.word	0x000000ff
        /*0648*/ 	.word	0x00000000
        /*064c*/ 	.short	0x0101
        /*064e*/ 	.byte	0x05
	.zero		1


	//   ....[86]....
        /*0650*/ 	.word	0x000082f0
        /*0654*/ 	.word	0x00000003
        /*0658*/ 	.word	0x000000e0
        /*065c*/ 	.short	0x010a
        /*065e*/ 	.byte	0xff
	.zero		1


	//   ....[87]....
        /*0660*/ 	.word	0x00008350
        /*0664*/ 	.word	0x00000002
        /*0668*/ 	.word	0x00000020
        /*066c*/ 	.short	0x010a
        /*066e*/ 	.byte	0xff
	.zero		1


	//   ....[88]....
        /*0670*/ 	.word	0x000083b0
        /*0674*/ 	.word	0x00000002
        /*0678*/ 	.word	0x00000020
        /*067c*/ 	.short	0x010a
        /*067e*/ 	.byte	0xff
	.zero		1


	//   ....[89]....
        /*0680*/ 	.word	0x00008400
        /*0684*/ 	.word	0x00000002
        /*0688*/ 	.word	0x00000070
        /*068c*/ 	.short	0x010a
        /*068e*/ 	.byte	0xff
	.zero		1


	//   ....[90]....
        /*0690*/ 	.word	0x00008460
        /*0694*/ 	.word	0x00000000
        /*0698*/ 	.word	0x00000000
        /*069c*/ 	.short	0x010a
        /*069e*/ 	.byte	0xff
	.zero		1


	//   ....[91]....
        /*06a0*/ 	.word	0x000084c0
        /*06a4*/ 	.word	0x00000000
        /*06a8*/ 	.word	0x00000000
        /*06ac*/ 	.short	0x010a
        /*06ae*/ 	.byte	0xff
	.zero		1


	//   ....[92]....
        /*06b0*/ 	.word	0x00008520
        /*06b4*/ 	.word	0x00000000
        /*06b8*/ 	.word	0x00000000
        /*06bc*/ 	.short	0x010a
        /*06be*/ 	.byte	0xff
	.zero		1


	//   ....[93]....
        /*06c0*/ 	.word	0x00008570
        /*06c4*/ 	.word	0x00000000
        /*06c8*/ 	.word	0x000000d0
        /*06cc*/ 	.short	0x010a
        /*06ce*/ 	.byte	0xff
	.zero		1


	//   ....[94]....
        /*06d0*/ 	.word	0x000085d0
        /*06d4*/ 	.word	0x00000000
        /*06d8*/ 	.word	0x00000080
        /*06dc*/ 	.short	0x010a
        /*06de*/ 	.byte	0xff
	.zero		1


	//   ....[95]....
        /*06e0*/ 	.word	0x00008620
        /*06e4*/ 	.word	0x00000000
        /*06e8*/ 	.word	0x00000070
        /*06ec*/ 	.short	0x010a
        /*06ee*/ 	.byte	0xff
	.zero		1


	//   ....[96]....
        /*06f0*/ 	.word	0x00008680
        /*06f4*/ 	.word	0x00000000
        /*06f8*/ 	.word	0x00000080
        /*06fc*/ 	.short	0x010a
        /*06fe*/ 	.byte	0xff
	.zero		1


	//   ....[97]....
        /*0700*/ 	.word	0x000086d0
        /*0704*/ 	.word	0x00000000
        /*0708*/ 	.word	0x00000070
        /*070c*/ 	.short	0x010a
        /*070e*/ 	.byte	0xff
	.zero		1


	//   ....[98]....
        /*0710*/ 	.word	0x00008730
        /*0714*/ 	.word	0x00000003
        /*0718*/ 	.word	0x000000b0
        /*071c*/ 	.short	0x010a
        /*071e*/ 	.byte	0xff
	.zero		1


	//   ....[99]....
        /*0720*/ 	.word	0x00008790
        /*0724*/ 	.word	0x00000000
        /*0728*/ 	.word	0x00000000
        /*072c*/ 	.short	0x010a
        /*072e*/ 	.byte	0xff
	.zero		1


	//   ....[100]....
        /*0730*/ 	.word	0x000087f0
        /*0734*/ 	.word	0x00000000
        /*0738*/ 	.word	0x00000000
        /*073c*/ 	.short	0x010a
        /*073e*/ 	.byte	0xff
	.zero		1


	//   ....[101]....
        /*0740*/ 	.word	0x00008850
        /*0744*/ 	.word	0x00000000
        /*0748*/ 	.word	0x00000000
        /*074c*/ 	.short	0x010a
        /*074e*/ 	.byte	0xff
	.zero		1


	//   ....[102]....
        /*0750*/ 	.word	0x000088b0
        /*0754*/ 	.word	0x00000000
        /*0758*/ 	.word	0x00000000
        /*075c*/ 	.short	0x010a
        /*075e*/ 	.byte	0xff
	.zero		1


	//   ....[103]....
        /*0760*/ 	.word	0x00008910
        /*0764*/ 	.word	0x00000000
        /*0768*/ 	.word	0x00000000
        /*076c*/ 	.short	0x010a
        /*076e*/ 	.byte	0xff
	.zero		1


	//   ....[104]....
        /*0770*/ 	.word	0x00008960
        /*0774*/ 	.word	0x00000000
        /*0778*/ 	.word	0x00000070
        /*077c*/ 	.short	0x010a
        /*077e*/ 	.byte	0xff
	.zero		1


	//   ....[105]....
        /*0780*/ 	.word	0x000089c0
        /*0784*/ 	.word	0x00000000
        /*0788*/ 	.word	0x00000068
        /*078c*/ 	.short	0x010a
        /*078e*/ 	.byte	0xff
	.zero		1


	//   ....[106]....
        /*0790*/ 	.word	0x00008a20
        /*0794*/ 	.word	0x00000003
        /*0798*/ 	.word	0x00000050
        /*079c*/ 	.short	0x010a
        /*079e*/ 	.byte	0xff
	.zero		1


	//   ....[107]....
        /*07a0*/ 	.word	0x00008a80
        /*07a4*/ 	.word	0x00000003
        /*07a8*/ 	.word	0x00000058
        /*07ac*/ 	.short	0x010a
        /*07ae*/ 	.byte	0xff
	.zero		1


	//   ....[108]....
        /*07b0*/ 	.word	0x00008ae0
        /*07b4*/ 	.word	0x00000000
        /*07b8*/ 	.word	0x00000050
        /*07bc*/ 	.short	0x010a
        /*07be*/ 	.byte	0xff
	.zero		1


	//   ....[109]....
        /*07c0*/ 	.word	0x00008b30
        /*07c4*/ 	.word	0x00000000
        /*07c8*/ 	.word	0x00000070
        /*07cc*/ 	.short	0x010a
        /*07ce*/ 	.byte	0xff
	.zero		1


	//   ....[110]....
        /*07d0*/ 	.word	0x00008b80
        /*07d4*/ 	.word	0x00000003
        /*07d8*/ 	.word	0x00000040
        /*07dc*/ 	.short	0x010a
        /*07de*/ 	.byte	0xff
	.zero		1


	//   ....[111]....
        /*07e0*/ 	.word	0x00008bd0
        /*07e4*/ 	.word	0x00000074
        /*07e8*/ 	.word	0x00000090
        /*07ec*/ 	.short	0x010a
        /*07ee*/ 	.byte	0xff
	.zero		1


	//   ....[112]....
        /*07f0*/ 	.word	0x00008c20
        /*07f4*/ 	.word	0x0000007d
        /*07f8*/ 	.word	0x00000040
        /*07fc*/ 	.short	0x010a
        /*07fe*/ 	.byte	0xff
	.zero		1


	//----- nvinfo : EIATTR_NUM_MBARRIERS
	.align		4
.L_47:
        /*0800*/ 	.byte	0x03, 0x38
        /*0802*/ 	.short	0x001e


	//----- nvinfo : EIATTR_EXIT_INSTR_OFFSETS
	.align		4
        /*0804*/ 	.byte	0x04, 0x1c
        /*0806*/ 	.short	(.L_49 - .L_48)


	//   ....[0]....
.L_48:
        /*0808*/ 	.word	0x000024b0


	//   ....[1]....
        /*080c*/ 	.word	0x000029a0


	//   ....[2]....
        /*0810*/ 	.word	0x00002a00


	//   ....[3]....
        /*0814*/ 	.word	0x00003900


	//   ....[4]....
        /*0818*/ 	.word	0x00004610


	//   ....[5]....
        /*081c*/ 	.word	0x00004650


	//   ....[6]....
        /*0820*/ 	.word	0x000082e0


	//----- nvinfo : EIATTR_MAX_THREADS
	.align		4
.L_49:
        /*0824*/ 	.byte	0x04, 0x05
        /*0826*/ 	.short	(.L_51 - .L_50)
.L_50:
        /*0828*/ 	.word	0x00000100
        /*082c*/ 	.word	0x00000001
        /*0830*/ 	.word	0x00000001


	//----- nvinfo : EIATTR_CRS_STACK_SIZE
	.align		4
.L_51:
        /*0834*/ 	.byte	0x04, 0x1e
        /*0836*/ 	.short	(.L_53 - .L_52)
.L_52:
        /*0838*/ 	.word	0x00000000


	//----- nvinfo : EIATTR_CBANK_PARAM_SIZE
	.align		4
.L_53:
        /*083c*/ 	.byte	0x03, 0x19
        /*083e*/ 	.short	0x0800


	//----- nvinfo : EIATTR_PARAM_CBANK
	.align		4
        /*0840*/ 	.byte	0x04, 0x0a
        /*0842*/ 	.short	(.L_55 - .L_54)
	.align		4
.L_54:
        /*0844*/ 	.word	index@(.nv.constant0._ZN7cutlass13device_kernelINS_4gemm6kernel13GemmUniversalIN4cute5tupleIJiiiiEEENS1_10collective13CollectiveMmaINS1_35MainloopSm100TmaUmmaWarpSpecializedILi4ELi2ELi4ENS5_IJNS4_1CILi1EEESB_SB_EEEEENS5_IJNSA_ILi128EEESE_SE_EEEaNS5_IJlSB_lEEEaSG_NS4_8TiledMMAINS4_8MMA_AtomIJNS4_15SM100_MMA_S8_SSIaaiLi128ELi128ELNS4_4UMMA5MajorE0ELSL_0ELNSK_8SaturateE0EEEEEENS4_6LayoutISC_NS5_IJNSA_ILi0EEESQ_SQ_EEEEENS5_IJNS4_10UnderscoreEST_ST_EEEEENS4_13SM90_TMA_LOADENS4_14ComposedLayoutINS4_7SwizzleILi3ELi4ELi3EEENS4_18smem_ptr_flag_bitsILi8EEENSP_INS5_IJNSA_ILi8EEESE_EEENS5_IJSE_SB_EEEEEEEvNS4_8identityESW_S16_vS17_EENS_8epilogue10collective18CollectiveEpilogueINS19_23Sm100TmaWarpSpecializedILi2ELi2ELi64ELb0ELb0EEEJSF_NS5_IJNSP_ISE_SB_EENSP_INSA_ILi64EEESB_EEEEEaSG_aSG_NS19_6fusion15FusionCallbacksIS1D_NS1I_17LinearCombinationIaiaiLNS_15FloatRoundStyleE2EEESF_S1H_JEEENS4_5SM1004TMEM4LOAD26SM100_TMEM_LOAD_32dp32b64xESW_NSX_INSY_ILi2ELi4ELi3EEES11_NSP_INS5_IJS12_S1F_EEENS5_IJS1F_SB_EEEEEEENS4_39AutoVectorizingCopyWithAssumedAlignmentILi128EEENS4_14SM90_TMA_STOREES1W_S1Y_S1Y_EEEvvEEEEvNT_6ParamsE)
        /*0848*/ 	.short	0x0380
        /*084a*/ 	.short	0x0800


	//----- nvinfo : EIATTR_SW_WAR
	.align		4
.L_55:
        /*084c*/ 	.byte	0x04, 0x36
        /*084e*/ 	.short	(.L_57 - .L_56)
.L_56:
        /*0850*/ 	.word	0x00000008
.L_57:


//--------------------- .nv.callgraph             --------------------------
	.section	.nv.callgraph,"",@"SHT_CUDA_CALLGRAPH"
	.align	4
	.sectionentsize	8
	.align		4
        /*0000*/ 	.word	0x00000000
	.align		4
        /*0004*/ 	.word	0xffffffff
	.align		4
        /*0008*/ 	.word	index@(_ZN7cutlass13device_kernelINS_4gemm6kernel13GemmUniversalIN4cute5tupleIJiiiiEEENS1_10collective13CollectiveMmaINS1_35MainloopSm100TmaUmmaWarpSpecializedILi4ELi2ELi4ENS5_IJNS4_1CILi1EEESB_SB_EEEEENS5_IJNSA_ILi128EEESE_SE_EEEaNS5_IJlSB_lEEEaSG_NS4_8TiledMMAINS4_8MMA_AtomIJNS4_15SM100_MMA_S8_SSIaaiLi128ELi128ELNS4_4UMMA5MajorE0ELSL_0ELNSK_8SaturateE0EEEEEENS4_6LayoutISC_NS5_IJNSA_ILi0EEESQ_SQ_EEEEENS5_IJNS4_10UnderscoreEST_ST_EEEEENS4_13SM90_TMA_LOADENS4_14ComposedLayoutINS4_7SwizzleILi3ELi4ELi3EEENS4_18smem_ptr_flag_bitsILi8EEENSP_INS5_IJNSA_ILi8EEESE_EEENS5_IJSE_SB_EEEEEEEvNS4_8identityESW_S16_vS17_EENS_8epilogue10collective18CollectiveEpilogueINS19_23Sm100TmaWarpSpecializedILi2ELi2ELi64ELb0ELb0EEEJSF_NS5_IJNSP_ISE_SB_EENSP_INSA_ILi64EEESB_EEEEEaSG_aSG_NS19_6fusion15FusionCallbacksIS1D_NS1I_17LinearCombinationIaiaiLNS_15FloatRoundStyleE2EEESF_S1H_JEEENS4_5SM1004TMEM4LOAD26SM100_TMEM_LOAD_32dp32b64xESW_NSX_INSY_ILi2ELi4ELi3EEES11_NSP_INS5_IJS12_S1F_EEENS5_IJS1F_SB_EEEEEEENS4_39AutoVectorizingCopyWithAssumedAlignmentILi128EEENS4_14SM90_TMA_STOREES1W_S1Y_S1Y_EEEvvEEEEvNT_6ParamsE)
	.align		4
        /*000c*/ 	.word	index@(__assertfail)
	.align		4
        /*0010*/ 	.word	0x00000000
	.align		4
        /*0014*/ 	.word	0xfffffffe
	.align		4
        /*0018*/ 	.word	0x00000000
	.align		4
        /*001c*/ 	.word	0xfffffffd
	.align		4
        /*0020*/ 	.word	0x00000000
	.align		4
        /*0024*/ 	.word	0xfffffffc


//--------------------- .nv.constant4             --------------------------
	.section	.nv.constant4,"a",@progbits
	.align	8
	.align		8
.nv.constant4:
        /*0000*/ 	.dword	__assertfail
	.align		8
        /*0008*/ 	.dword	__unnamed_1
	.align		8
        /*0010*/ 	.dword	__unnamed_2
	.align		8
        /*0018*/ 	.dword	_ZN40_INTERNAL_b76cd2c8_4_k_cu_2244552c_202794cuda3std3__45__cpo5beginE
	.align		8
        /*0020*/ 	.dword	_ZN40_INTERNAL_b76cd2c8_4_k_cu_2244552c_202794cuda3std3__45__cpo3endE
	.align		8
        /*0028*/ 	.dword	_ZN40_INTERNAL_b76cd2c8_4_k_cu_2244552c_202794cuda3std3__45__cpo6cbeginE
	.align		8
        /*0030*/ 	.dword	_ZN40_INTERNAL_b76cd2c8_4_k_cu_2244552c_202794cuda3std3__45__cpo4cendE
	.align		8
        /*0038*/ 	.dword	_ZN40_INTERNAL_b76cd2c8_4_k_cu_2244552c_202794cuda3std3__442_GLOBAL__N__b76cd2c8_4_k_cu_2244552c_202796ignoreE
	.align		8
        /*0040*/ 	.dword	_ZN40_INTERNAL_b76cd2c8_4_k_cu_2244552c_202794cuda3std3__419piecewise_constructE
	.align		8
        /*0048*/ 	.dword	_ZN40_INTERNAL_b76cd2c8_4_k_cu_2244552c_202794cuda3std3__48in_placeE
	.align		8
        /*0050*/ 	.dword	_ZN40_INTERNAL_b76cd2c8_4_k_cu_2244552c_202794cuda3std6ranges3__45__cpo4swapE
	.align		8
        /*0058*/ 	.dword	_ZN40_INTERNAL_b76cd2c8_4_k_cu_2244552c_202794cuda3std6ranges3__45__cpo9iter_moveE
	.align		8
        /*0060*/ 	.dword	_ZN40_INTERNAL_b76cd2c8_4_k_cu_2244552c_202794cute7productE
	.align		8
        /*0068*/ 	.dword	_ZN40_INTERNAL_b76cd2c8_4_k_cu_2244552c_202794cute1_E
	.align		8
        /*0070*/ 	.dword	$str$25
	.align		8
        /*0078*/ 	.dword	$str$26
	.align		8
        /*0080*/ 	.dword	$str$27
	.align		8
        /*0088*/ 	.dword	$str$28


//--------------------- .text._ZN7cutlass13device_kernelINS_4gemm6kernel13GemmUniversalIN4cute5tupleIJiiiiEEENS1_10collective13CollectiveMmaINS1_35MainloopSm100TmaUmmaWarpSpecializedILi4ELi2ELi4ENS5_IJNS4_1CILi1EEESB_SB_EEEEENS5_IJNSA_ILi128EEESE_SE_EEEaNS5_IJlSB_lEEEaSG_NS4_8TiledMMAINS4_8MMA_AtomIJNS4_15SM100_MMA_S8_SSIaaiLi128ELi128ELNS4_4UMMA5MajorE0ELSL_0ELNSK_8SaturateE0EEEEEENS4_6LayoutISC_NS5_IJNSA_ILi0EEESQ_SQ_EEEEENS5_IJNS4_10UnderscoreEST_ST_EEEEENS4_13SM90_TMA_LOADENS4_14ComposedLayoutINS4_7SwizzleILi3ELi4ELi3EEENS4_18smem_ptr_flag_bitsILi8EEENSP_INS5_IJNSA_ILi8EEESE_EEENS5_IJSE_SB_EEEEEEEvNS4_8identityESW_S16_vS17_EENS_8epilogue10collective18CollectiveEpilogueINS19_23Sm100TmaWarpSpecializedILi2ELi2ELi64ELb0ELb0EEEJSF_NS5_IJNSP_ISE_SB_EENSP_INSA_ILi64EEESB_EEEEEaSG_aSG_NS19_6fusion15FusionCallbacksIS1D_NS1I_17LinearCombinationIaiaiLNS_15FloatRoundStyleE2EEESF_S1H_JEEENS4_5SM1004TMEM4LOAD26SM100_TMEM_LOAD_32dp32b64xESW_NSX_INSY_ILi2ELi4ELi3EEES11_NSP_INS5_IJS12_S1F_EEENS5_IJS1F_SB_EEEEEEENS4_39AutoVectorizingCopyWithAssumedAlignmentILi128EEENS4_14SM90_TMA_STOREES1W_S1Y_S1Y_EEEvvEEEEvNT_6ParamsE --------------------------
	.section	.text._ZN7cutlass13device_kernelINS_4gemm6kernel13GemmUniversalIN4cute5tupleIJiiiiEEENS1_10collective13CollectiveMmaINS1_35MainloopSm100TmaUmmaWarpSpecializedILi4ELi2ELi4ENS5_IJNS4_1CILi1EEESB_SB_EEEEENS5_IJNSA_ILi128EEESE_SE_EEEaNS5_IJlSB_lEEEaSG_NS4_8TiledMMAINS4_8MMA_AtomIJNS4_15SM100_MMA_S8_SSIaaiLi128ELi128ELNS4_4UMMA5MajorE0ELSL_0ELNSK_8SaturateE0EEEEEENS4_6LayoutISC_NS5_IJNSA_ILi0EEESQ_SQ_EEEEENS5_IJNS4_10UnderscoreEST_ST_EEEEENS4_13SM90_TMA_LOADENS4_14ComposedLayoutINS4_7SwizzleILi3ELi4ELi3EEENS4_18smem_ptr_flag_bitsILi8EEENSP_INS5_IJNSA_ILi8EEESE_EEENS5_IJSE_SB_EEEEEEEvNS4_8identityESW_S16_vS17_EENS_8epilogue10collective18CollectiveEpilogueINS19_23Sm100TmaWarpSpecializedILi2ELi2ELi64ELb0ELb0EEEJSF_NS5_IJNSP_ISE_SB_EENSP_INSA_ILi64EEESB_EEEEEaSG_aSG_NS19_6fusion15FusionCallbacksIS1D_NS1I_17LinearCombinationIaiaiLNS_15FloatRoundStyleE2EEESF_S1H_JEEENS4_5SM1004TMEM4LOAD26SM100_TMEM_LOAD_32dp32b64xESW_NSX_INSY_ILi2ELi4ELi3EEES11_NSP_INS5_IJS12_S1F_EEENS5_IJS1F_SB_EEEEEEENS4_39AutoVectorizingCopyWithAssumedAlignmentILi128EEENS4_14SM90_TMA_STOREES1W_S1Y_S1Y_EEEvvEEEEvNT_6ParamsE,"ax",@progbits
	.align	128
.text._ZN7cutlass13device_kernelINS_4gemm6kernel13GemmUniversalIN4cute5tupleIJiiiiEEENS1_10collective13CollectiveMmaINS1_35MainloopSm100TmaUmmaWarpSpecializedILi4ELi2ELi4ENS5_IJNS4_1CILi1EEESB_SB_EEEEENS5_IJNSA_ILi128EEESE_SE_EEEaNS5_IJlSB_lEEEaSG_NS4_8TiledMMAINS4_8MMA_AtomIJNS4_15SM100_MMA_S8_SSIaaiLi128ELi128ELNS4_4UMMA5MajorE0ELSL_0ELNSK_8SaturateE0EEEEEENS4_6LayoutISC_NS5_IJNSA_ILi0EEESQ_SQ_EEEEENS5_IJNS4_10UnderscoreEST_ST_EEEEENS4_13SM90_TMA_LOADENS4_14ComposedLayoutINS4_7SwizzleILi3ELi4ELi3EEENS4_18smem_ptr_flag_bitsILi8EEENSP_INS5_IJNSA_ILi8EEESE_EEENS5_IJSE_SB_EEEEEEEvNS4_8identityESW_S16_vS17_EENS_8epilogue10collective18CollectiveEpilogueINS19_23Sm100TmaWarpSpecializedILi2ELi2ELi64ELb0ELb0EEEJSF_NS5_IJNSP_ISE_SB_EENSP_INSA_ILi64EEESB_EEEEEaSG_aSG_NS19_6fusion15FusionCallbacksIS1D_NS1I_17LinearCombinationIaiaiLNS_15FloatRoundStyleE2EEESF_S1H_JEEENS4_5SM1004TMEM4LOAD26SM100_TMEM_LOAD_32dp32b64xESW_NSX_INSY_ILi2ELi4ELi3EEES11_NSP_INS5_IJS12_S1F_EEENS5_IJS1F_SB_EEEEEEENS4_39AutoVectorizingCopyWithAssumedAlignmentILi128EEENS4_14SM90_TMA_STOREES1W_S1Y_S1Y_EEEvvEEEEvNT_6ParamsE:
        .type           _ZN7cutlass13device_kernelINS_4gemm6kernel13GemmUniversalIN4cute5tupleIJiiiiEEENS1_10collective13CollectiveMmaINS1_35MainloopSm100TmaUmmaWarpSpecializedILi4ELi2ELi4ENS5_IJNS4_1CILi1EEESB_SB_EEEEENS5_IJNSA_ILi128EEESE_SE_EEEaNS5_IJlSB_lEEEaSG_NS4_8TiledMMAINS4_8MMA_AtomIJNS4_15SM100_MMA_S8_SSIaaiLi128ELi128ELNS4_4UMMA5MajorE0ELSL_0ELNSK_8SaturateE0EEEEEENS4_6LayoutISC_NS5_IJNSA_ILi0EEESQ_SQ_EEEEENS5_IJNS4_10UnderscoreEST_ST_EEEEENS4_13SM90_TMA_LOADENS4_14ComposedLayoutINS4_7SwizzleILi3ELi4ELi3EEENS4_18smem_ptr_flag_bitsILi8EEENSP_INS5_IJNSA_ILi8EEESE_EEENS5_IJSE_SB_EEEEEEEvNS4_8identityESW_S16_vS17_EENS_8epilogue10collective18CollectiveEpilogueINS19_23Sm100TmaWarpSpecializedILi2ELi2ELi64ELb0ELb0EEEJSF_NS5_IJNSP_ISE_SB_EENSP_INSA_ILi64EEESB_EEEEEaSG_aSG_NS19_6fusion15FusionCallbacksIS1D_NS1I_17LinearCombinationIaiaiLNS_15FloatRoundStyleE2EEESF_S1H_JEEENS4_5SM1004TMEM4LOAD26SM100_TMEM_LOAD_32dp32b64xESW_NSX_INSY_ILi2ELi4ELi3EEES11_NSP_INS5_IJS12_S1F_EEENS5_IJS1F_SB_EEEEEEENS4_39AutoVectorizingCopyWithAssumedAlignmentILi128EEENS4_14SM90_TMA_STOREES1W_S1Y_S1Y_EEEvvEEEEvNT_6ParamsE,@function
        .size           _ZN7cutlass13device_kernelINS_4gemm6kernel13GemmUniversalIN4cute5tupleIJiiiiEEENS1_10collective13CollectiveMmaINS1_35MainloopSm100TmaUmmaWarpSpecializedILi4ELi2ELi4ENS5_IJNS4_1CILi1EEESB_SB_EEEEENS5_IJNSA_ILi128EEESE_SE_EEEaNS5_IJlSB_lEEEaSG_NS4_8TiledMMAINS4_8MMA_AtomIJNS4_15SM100_MMA_S8_SSIaaiLi128ELi128ELNS4_4UMMA5MajorE0ELSL_0ELNSK_8SaturateE0EEEEEENS4_6LayoutISC_NS5_IJNSA_ILi0EEESQ_SQ_EEEEENS5_IJNS4_10UnderscoreEST_ST_EEEEENS4_13SM90_TMA_LOADENS4_14ComposedLayoutINS4_7SwizzleILi3ELi4ELi3EEENS4_18smem_ptr_flag_bitsILi8EEENSP_INS5_IJNSA_ILi8EEESE_EEENS5_IJSE_SB_EEEEEEEvNS4_8identityESW_S16_vS17_EENS_8epilogue10collective18CollectiveEpilogueINS19_23Sm100TmaWarpSpecializedILi2ELi2ELi64ELb0ELb0EEEJSF_NS5_IJNSP_ISE_SB_EENSP_INSA_ILi64EEESB_EEEEEaSG_aSG_NS19_6fusion15FusionCallbacksIS1D_NS1I_17LinearCombinationIaiaiLNS_15FloatRoundStyleE2EEESF_S1H_JEEENS4_5SM1004TMEM4LOAD26SM100_TMEM_LOAD_32dp32b64xESW_NSX_INSY_ILi2ELi4ELi3EEES11_NSP_INS5_IJS12_S1F_EEENS5_IJS1F_SB_EEEEEEENS4_39AutoVectorizingCopyWithAssumedAlignmentILi128EEENS4_14SM90_TMA_STOREES1W_S1Y_S1Y_EEEvvEEEEvNT_6ParamsE,(.L_x_142 - _ZN7cutlass13device_kernelINS_4gemm6kernel13GemmUniversalIN4cute5tupleIJiiiiEEENS1_10collective13CollectiveMmaINS1_35MainloopSm100TmaUmmaWarpSpecializedILi4ELi2ELi4ENS5_IJNS4_1CILi1EEESB_SB_EEEEENS5_IJNSA_ILi128EEESE_SE_EEEaNS5_IJlSB_lEEEaSG_NS4_8TiledMMAINS4_8MMA_AtomIJNS4_15SM100_MMA_S8_SSIaaiLi128ELi128ELNS4_4UMMA5MajorE0ELSL_0ELNSK_8SaturateE0EEEEEENS4_6LayoutISC_NS5_IJNSA_ILi0EEESQ_SQ_EEEEENS5_IJNS4_10UnderscoreEST_ST_EEEEENS4_13SM90_TMA_LOADENS4_14ComposedLayoutINS4_7SwizzleILi3ELi4ELi3EEENS4_18smem_ptr_flag_bitsILi8EEENSP_INS5_IJNSA_ILi8EEESE_EEENS5_IJSE_SB_EEEEEEEvNS4_8identityESW_S16_vS17_EENS_8epilogue10collective18CollectiveEpilogueINS19_23Sm100TmaWarpSpecializedILi2ELi2ELi64ELb0ELb0EEEJSF_NS5_IJNSP_ISE_SB_EENSP_INSA_ILi64EEESB_EEEEEaSG_aSG_NS19_6fusion15FusionCallbacksIS1D_NS1I_17LinearCombinationIaiaiLNS_15FloatRoundStyleE2EEESF_S1H_JEEENS4_5SM1004TMEM4LOAD26SM100_TMEM_LOAD_32dp32b64xESW_NSX_INSY_ILi2ELi4ELi3EEES11_NSP_INS5_IJS12_S1F_EEENS5_IJS1F_SB_EEEEEEENS4_39AutoVectorizingCopyWithAssumedAlignmentILi128EEENS4_14SM90_TMA_STOREES1W_S1Y_S1Y_EEEvvEEEEvNT_6ParamsE)
        .other          _ZN7cutlass13device_kernelINS_4gemm6kernel13GemmUniversalIN4cute5tupleIJiiiiEEENS1_10collective13CollectiveMmaINS1_35MainloopSm100TmaUmmaWarpSpecializedILi4ELi2ELi4ENS5_IJNS4_1CILi1EEESB_SB_EEEEENS5_IJNSA_ILi128EEESE_SE_EEEaNS5_IJlSB_lEEEaSG_NS4_8TiledMMAINS4_8MMA_AtomIJNS4_15SM100_MMA_S8_SSIaaiLi128ELi128ELNS4_4UMMA5MajorE0ELSL_0ELNSK_8SaturateE0EEEEEENS4_6LayoutISC_NS5_IJNSA_ILi0EEESQ_SQ_EEEEENS5_IJNS4_10UnderscoreEST_ST_EEEEENS4_13SM90_TMA_LOADENS4_14ComposedLayoutINS4_7SwizzleILi3ELi4ELi3EEENS4_18smem_ptr_flag_bitsILi8EEENSP_INS5_IJNSA_ILi8EEESE_EEENS5_IJSE_SB_EEEEEEEvNS4_8identityESW_S16_vS17_EENS_8epilogue10collective18CollectiveEpilogueINS19_23Sm100TmaWarpSpecializedILi2ELi2ELi64ELb0ELb0EEEJSF_NS5_IJNSP_ISE_SB_EENSP_INSA_ILi64EEESB_EEEEEaSG_aSG_NS19_6fusion15FusionCallbacksIS1D_NS1I_17LinearCombinationIaiaiLNS_15FloatRoundStyleE2EEESF_S1H_JEEENS4_5SM1004TMEM4LOAD26SM100_TMEM_LOAD_32dp32b64xESW_NSX_INSY_ILi2ELi4ELi3EEES11_NSP_INS5_IJS12_S1F_EEENS5_IJS1F_SB_EEEEEEENS4_39AutoVectorizingCopyWithAssumedAlignmentILi128EEENS4_14SM90_TMA_STOREES1W_S1Y_S1Y_EEEvvEEEEvNT_6ParamsE,@"STO_CUDA_ENTRY STV_DEFAULT"
_ZN7cutlass13device_kernelINS_4gemm6kernel13GemmUniversalIN4cute5tupleIJiiiiEEENS1_10collective13CollectiveMmaINS1_35MainloopSm100TmaUmmaWarpSpecializedILi4ELi2ELi4ENS5_IJNS4_1CILi1EEESB_SB_EEEEENS5_IJNSA_ILi128EEESE_SE_EEEaNS5_IJlSB_lEEEaSG_NS4_8TiledMMAINS4_8MMA_AtomIJNS4_15SM100_MMA_S8_SSIaaiLi128ELi128ELNS4_4UMMA5MajorE0ELSL_0ELNSK_8SaturateE0EEEEEENS4_6LayoutISC_NS5_IJNSA_ILi0EEESQ_SQ_EEEEENS5_IJNS4_10UnderscoreEST_ST_EEEEENS4_13SM90_TMA_LOADENS4_14ComposedLayoutINS4_7SwizzleILi3ELi4ELi3EEENS4_18smem_ptr_flag_bitsILi8EEENSP_INS5_IJNSA_ILi8EEESE_EEENS5_IJSE_SB_EEEEEEEvNS4_8identityESW_S16_vS17_EENS_8epilogue10collective18CollectiveEpilogueINS19_23Sm100TmaWarpSpecializedILi2ELi2ELi64ELb0ELb0EEEJSF_NS5_IJNSP_ISE_SB_EENSP_INSA_ILi64EEESB_EEEEEaSG_aSG_NS19_6fusion15FusionCallbacksIS1D_NS1I_17LinearCombinationIaiaiLNS_15FloatRoundStyleE2EEESF_S1H_JEEENS4_5SM1004TMEM4LOAD26SM100_TMEM_LOAD_32dp32b64xESW_NSX_INSY_ILi2ELi4ELi3EEES11_NSP_INS5_IJS12_S1F_EEENS5_IJS1F_SB_EEEEEEENS4_39AutoVectorizingCopyWithAssumedAlignmentILi128EEENS4_14SM90_TMA_STOREES1W_S1Y_S1Y_EEEvvEEEEvNT_6ParamsE:
[----:B------:R-:W1:Y:S01]  /*0000*/  LDC R1, c[0x0][0x37c] ;  /* 0x0000df00ff017b82 */ /* 0x000e620000000800 */
[----:B------:R-:W2:Y:S01]  /*0010*/  S2R R167, SR_TID.X ;  /* 0x0000000000a77919 */ /* 0x000ea20000002100 */
[----:B------:R-:W3:Y:S01]  /*0020*/  LDCU.64 UR4, c[0x0][0x890] ;  /* 0x00011200ff0477ac */ /* 0x000ee20008000a00 */
[----:B------:R-:W-:Y:S02]  /*0030*/  PRMT R151, RZ, 0x7610, R151 ;  /* 0x00007610ff977816 */ /* 0x000fe40000000097 */
[----:B------:R-:W-:Y:S01]  /*0040*/  ELECT P5, URZ, PT ;  /* 0x0000000000ff782f */ /* 0x000fe200038a0000 */
[----:B------:R-:W4:Y:S01]  /*0050*/  LDCU.64 UR46, c[0x0][0x358] ;  /* 0x00006b00ff2e77ac */ /* 0x000f220008000a00 */
[----:B---3--:R-:W-:-:S04]  /*0060*/  UISETP.NE.U32.AND UP0, UPT, UR4, URZ, UPT ;  /* 0x000000ff0400728c */ /* 0x008fc8000bf05070 */
[----:B------:R-:W-:Y:S01]  /*0070*/  UISETP.NE.AND.EX UP0, UPT, UR5, URZ, UPT, UP0 ;  /* 0x000000ff0500728c */ /* 0x000fe2000bf05300 */
[----:B--2---:R-:W-:-:S05]  /*0080*/  SHF.R.U32.HI R154, RZ, 0x5, R167 ;  /* 0x00000005ff9a7819 */ /* 0x004fca00000116a7 */
[----:B------:R-:W2:Y:S02]  /*0090*/  SHFL.IDX PT, R0, R154, RZ, 0x1f ;  /* 0x00001fff9a007589 */ /* 0x000ea400000e0000 */
[----:B--2---:R-:W-:Y:S01]  /*00a0*/  R2UR UR8, R0 ;  /* 0x00000000000872ca */ /* 0x004fe200000e0000 */
[----:B-1--4-:R-:W-:-:S14]  /*00b0*/  BRA.U UP0, `(.L_x_0) ;  /* 0x00000001002c7547 */ /* 0x012fdc000b800000 */
[----:B------:R-:W1:Y:S02]  /*00c0*/  LDCU.64 UR6, c[0x0][0x888] ;  /* 0x00011100ff0677ac */ /* 0x000e640008000a00 */
[----:B-1----:R-:W-:-:S04]  /*00d0*/  UISETP.NE.U32.AND UP0, UPT, UR6, URZ, UPT ;  /* 0x000000ff0600728c */ /* 0x002fc8000bf05070 */
[----:B------:R-:W-:-:S09]  /*00e0*/  UISETP.NE.AND.EX UP0, UPT, UR7, URZ, UPT, UP0 ;  /* 0x000000ff0700728c */ /* 0x000fd2000bf05300 */
[----:B------:R-:W-:Y:S05]  /*00f0*/  BRA.U !UP0, `(.L_x_1) ;  /* 0x0000000108107547 */ /* 0x000fea000b800000 */
[----:B------:R-:W1:Y:S02]  /*0100*/  LDC.64 R82, c[0x0][0x888] ;  /* 0x00022200ff527b82 */ /* 0x000e640000000a00 */
[----:B-1----:R1:W5:Y:S01]  /*0110*/  LDG.E R82, desc[UR46][R82.64] ;  /* 0x0000002e52527981 */ /* 0x002362000c1e1900 */
[----:B------:R-:W-:Y:S01]  /*0120*/  HFMA2 R151, -RZ, RZ, 0, 5.9604644775390625e-08 ;  /* 0x00000001ff977431 */ /* 0x000fe200000001ff */
[----:B------:R-:W-:Y:S05]  /*0130*/  BRA `(.L_x_0) ;  /* 0x00000000000c7947 */ /* 0x000fea0003800000 */
.L_x_1:
[----:B------:R-:W1:Y:S01]  /*0140*/  LDCU UR6, c[0x0][0x880] ;  /* 0x00011000ff0677ac */ /* 0x000e620008000800 */
[----:B------:R-:W-:Y:S01]  /*0150*/  HFMA2 R151, -RZ, RZ, 0, 5.9604644775390625e-08 ;  /* 0x00000001ff977431 */ /* 0x000fe200000001ff */
[----:B-1----:R-:W-:-:S07]  /*0160*/  MOV R82, UR6 ;  /* 0x0000000600527c02 */ /* 0x002fce0008000f00 */
.L_x_0:
[----:B------:R-:W2:Y:S02]  /*0170*/  LDCU.64 UR6, c[0x0][0x8b0] ;  /* 0x00011600ff0677ac */ /* 0x000ea40008000a00 */
[----:B--2---:R-:W-:-:S04]  /*0180*/  UISETP.NE.U32.AND UP0, UPT, UR6, URZ, UPT ;  /* 0x000000ff0600728c */ /* 0x004fc8000bf05070 */
[----:B------:R-:W-:-:S09]  /*0190*/  UISETP.NE.AND.EX UP0, UPT, UR7, URZ, UPT, UP0 ;  /* 0x000000ff0700728c */ /* 0x000fd2000bf05300 */
[----:B------:R-:W-:Y:S05]  /*01a0*/  BRA.U UP0, `(.L_x_2) ;  /* 0x0000000100247547 */ /* 0x000fea000b800000 */
[----:B------:R-:W2:Y:S02]  /*01b0*/  LDCU.64 UR6, c[0x0][0x8a8] ;  /* 0x00011500ff0677ac */ /* 0x000ea40008000a00 */
[----:B--2---:R-:W-:-:S04]  /*01c0*/  UISETP.NE.U32.AND UP0, UPT, UR6, URZ, UPT ;  /* 0x000000ff0600728c */ /* 0x004fc8000bf05070 */
[----:B------:R-:W-:-:S09]  /*01d0*/  UISETP.NE.AND.EX UP0, UPT, UR7, URZ, UPT, UP0 ;  /* 0x000000ff0700728c */ /* 0x000fd2000bf05300 */
[----:B------:R-:W-:Y:S05]  /*01e0*/  BRA.U !UP0, `(.L_x_3) ;  /* 0x00000001080c7547 */ /* 0x000fea000b800000 */
[----:B------:R-:W2:Y:S02]  /*01f0*/  LDC.64 R78, c[0x0][0x8a8] ;  /* 0x00022a00ff4e7b82 */ /* 0x000ea40000000a00 */
[----:B--2---:R2:W5:Y:S01]  /*0200*/  LDG.E R78, desc[UR46][R78.64] ;  /* 0x0000002e4e4e7981 */ /* 0x004562000c1e1900 */
[----:B------:R-:W-:Y:S05]  /*0210*/  BRA `(.L_x_2) ;  /* 0x0000000000087947 */ /* 0x000fea0003800000 */
.L_x_3:
[----:B------:R-:W2:Y:S02]  /*0220*/  LDCU UR6, c[0x0][0x8a0] ;  /* 0x00011400ff0677ac */ /* 0x000ea40008000800 */
[----:B--2---:R-:W-:Y:S02]  /*0230*/  MOV R78, UR6 ;  /* 0x00000006004e7c02 */ /* 0x004fe40008000f00 */
.L_x_2:
[----:B------:R-:W-:Y:S01]  /*0240*/  IMAD.U32 R0, RZ, RZ, UR8 ;  /* 0x00000008ff007e24 */ /* 0x000fe2000f8e00ff */
[----:B------:R-:W-:Y:S04]  /*0250*/  BSSY.RECONVERGENT B0, `(.L_x_4) ;  /* 0x000000c000007945 */ /* 0x000fe80003800200 */
[C---:B------:R-:W-:Y:S02]  /*0260*/  ISETP.NE.OR P1, PT, R0.reuse, 0x1, !P5 ;  /* 0x000000010000780c */ /* 0x040fe40006f25670 */
[----:B------:R-:W-:-:S11]  /*0270*/  ISETP.NE.OR P0, PT, R0, 0x3, !P5 ;  /* 0x000000030000780c */ /* 0x000fd60006f05670 */
[----:B------:R-:W-:Y:S05]  /*0280*/  @P1 BRA `(.L_x_5) ;  /* 0x0000000000201947 */ /* 0x000fea0003800000 */
[----:B------:R-:W3:Y:S02]  /*0290*/  LDCU.64 UR6, c[0x0][0x348] ;  /* 0x00006900ff0677ac */ /* 0x000ee40008000a00 */
[----:B---3--:R-:W-:Y:S02]  /*02a0*/  UIADD3 UR10, UP1, UPT, UR6, 0x80, URZ ;  /* 0x00000080060a7890 */ /* 0x008fe4000ff3e0ff */
[----:B------:R-:W-:Y:S02]  /*02b0*/  UIADD3 UR6, UP0, UPT, UR6, 0x180, URZ ;  /* 0x0000018006067890 */ /* 0x000fe4000ff1e0ff */
[----:B------:R-:W-:Y:S02]  /*02c0*/  UIADD3.X UR11, UPT, UPT, URZ, UR7, URZ, UP1, !UPT ;  /* 0x00000007ff0b7290 */ /* 0x000fe40008ffe4ff */
[----:B------:R-:W-:-:S07]  /*02d0*/  UIADD3.X UR7, UPT, UPT, URZ, UR7, URZ, UP0, !UPT ;  /* 0x00000007ff077290 */ /* 0x000fce00087fe4ff */
[----:B------:R3:W-:Y:S02]  /*02e0*/  UTMACCTL.PF [UR10] ;  /* 0x000000000a0079b9 */ /* 0x0007e40008040000 */
[----:B------:R3:W-:Y:S02]  /*02f0*/  UTMACCTL.PF [UR6] ;  /* 0x00000000060079b9 */ /* 0x0007e40008040000 */
[----:B---3--:R-:W-:Y:S01]  /*0300*/  NOP ;  /* 0x0000000000007918 */ /* 0x008fe20000000000 */
.L_x_5:
[----:B------:R-:W-:Y:S05]  /*0310*/  BSYNC.RECONVERGENT B0 ;  /* 0x0000000000007941 */ /* 0x000fea0003800200 */
.L_x_4:
[----:B------:R-:W-:Y:S04]  /*0320*/  BSSY.RECONVERGENT B0, `(.L_x_6) ;  /* 0x000000a000007945 */ /* 0x000fe80003800200 */
        /* <DEDUP_REMOVED lines=9> */
.L_x_7:
[----:B------:R-:W-:Y:S05]  /*03c0*/  BSYNC.RECONVERGENT B0 ;  /* 0x0000000000007941 */ /* 0x000fea0003800200 */
.L_x_6:
[----:B------:R-:W3:Y:S01]  /*03d0*/  LDCU.64 UR6, c[0x0][0x888] ;  /* 0x00011100ff0677ac */ /* 0x000ee20008000a00 */
[----:B------:R-:W-:Y:S02]  /*03e0*/  UISETP.EQ.U32.AND UP1, UPT, UR4, URZ, UPT ;  /* 0x000000ff0400728c */ /* 0x000fe4000bf22070 */
[----:B------:R-:W-:Y:S02]  /*03f0*/  UPLOP3.LUT UP2, UPT, UPT, UPT, UPT, 0x80, 0x8 ;  /* 0x000000000008789c */ /* 0x000fe40003f4f070 */
[----:B---3--:R-:W-:-:S04]  /*0400*/  UISETP.NE.U32.AND UP0, UPT, UR6, URZ, UPT ;  /* 0x000000ff0600728c */ /* 0x008fc8000bf05070 */
[----:B------:R-:W-:-:S04]  /*0410*/  UISETP.NE.AND.EX UP0, UPT, UR7, URZ, UPT, UP0 ;  /* 0x000000ff0700728c */ /* 0x000fc8000bf05300 */
[----:B------:R-:W-:-:S04]  /*0420*/  UISETP.EQ.OR.EX UP3, UPT, UR5, URZ, !UP0, UP1 ;  /* 0x000000ff0500728c */ /* 0x000fc8000c762710 */
[----:B------:R-:W-:-:S05]  /*0430*/  UP2UR UR50, UPR, URZ, 0x8 ;  /* 0x00000008ff327883 */ /* 0x000fca0008000000 */
[----:B------:R-:W-:Y:S07]  /*0440*/  BRA.U !UP3, `(.L_x_8) ;  /* 0x000000010b207547 */ /* 0x000fee000b800000 */
[----:B-----5:R-:W-:Y:S01]  /*0450*/  R2UR UR6, R82 ;  /* 0x00000000520672ca */ /* 0x020fe200000e0000 */
[----:B------:R-:W-:Y:S02]  /*0460*/  UISETP.NE.U32.AND UP2, UPT, UR4, URZ, UPT ;  /* 0x000000ff0400728c */ /* 0x000fe4000bf45070 */
[----:B------:R-:W-:Y:S02]  /*0470*/  USEL UR4, URZ, 0xffffffff, UP0 ;  /* 0xffffffffff047887 */ /* 0x000fe40008000000 */
[----:B------:R-:W-:-:S08]  /*0480*/  UISETP.NE.AND.EX UP2, UPT, UR5, URZ, UPT, UP2 ;  /* 0x000000ff0500728c */ /* 0x000fd0000bf45320 */
[----:B------:R-:W-:-:S04]  /*0490*/  UISETP.NE.AND UP1, UPT, UR6, URZ, UPT ;  /* 0x000000ff0600728c */ /* 0x000fc8000bf25270 */
[----:B------:R-:W-:-:S04]  /*04a0*/  @!UP2 USEL UR4, URZ, 0xffffffff, UP1 ;  /* 0xffffffffff04a887 */ /* 0x000fc80008800000 */
[----:B------:R-:W-:-:S04]  /*04b0*/  ULOP3.LUT UR4, UR4, 0x1, URZ, 0xc0, !UPT ;  /* 0x0000000104047892 */ /* 0x000fc8000f8ec0ff */
[----:B------:R-:W-:-:S11]  /*04c0*/  UISETP.NE.U32.AND UP2, UPT, UR4, 0x1, UPT ;  /* 0x000000010400788c */ /* 0x000fd6000bf45070 */
.L_x_8:
[----:B------:R-:W3:Y:S01]  /*04d0*/  SHFL.IDX PT, R2, R154, RZ, 0x1f ;  /* 0x00001fff9a027589 */ /* 0x000ee200000e0000 */
[----:B------:R-:W-:-:S04]  /*04e0*/  UISETP.NE.AND UP1, UPT, UR8, 0x2, UPT ;  /* 0x000000020800788c */ /* 0x000fc8000bf25270 */
[----:B------:R-:W-:Y:S01]  /*04f0*/  USEL UR6, URZ, 0x1, UP1 ;  /* 0x00000001ff067887 */ /* 0x000fe20008800000 */
[----:B---3--:R-:W-:-:S13]  /*0500*/  ISETP.NE.AND P0, PT, R2, RZ, PT ;  /* 0x000000ff0200720c */ /* 0x008fda0003f05270 */
[----:B------:R-:W-:Y:S05]  /*0510*/  @P0 BRA `(.L_x_9) ;  /* 0x0000000000480947 */ /* 0x000fea0003800000 */
[----:B------:R-:W3:Y:S01]  /*0520*/  S2UR UR5, SR_CgaCtaId ;  /* 0x00000000000579c3 */ /* 0x000ee20000008800 */
[----:B------:R-:W-:Y:S01]  /*0530*/  UMOV UR7, 0x400 ;  /* 0x0000040000077882 */ /* 0x000fe20000000000 */
[----:B------:R-:W-:Y:S01]  /*0540*/  UMOV UR4, 0x1 ;  /* 0x0000000100047882 */ /* 0x000fe20000000000 */
[----:B------:R-:W-:Y:S01]  /*0550*/  ELECT P0, URZ, PT ;  /* 0x0000000000ff782f */ /* 0x000fe20003800000 */
[----:B------:R-:W-:-:S04]  /*0560*/  UIADD3 UR10, UPT, UPT, -UR4, 0x100000, URZ ;  /* 0x00100000040a7890 */ /* 0x000fc8000fffe1ff */
[----:B------:R-:W-:Y:S02]  /*0570*/  USHF.L.U32 UR11, UR10, 0xb, URZ ;  /* 0x0000000b0a0b7899 */ /* 0x000fe400080006ff */
[----:B------:R-:W-:Y:S02]  /*0580*/  USHF.L.U32 UR10, UR10, 0x1, URZ ;  /* 0x000000010a0a7899 */ /* 0x000fe400080006ff */
[----:B---3--:R-:W-:Y:S01]  /*0590*/  ULEA UR5, UR5, UR7, 0x18 ;  /* 0x0000000705057291 */ /* 0x008fe2000f8ec0ff */
[----:B------:R-:W3:Y:S11]  /*05a0*/  FENCE.VIEW.ASYNC.S ;  /* 0x00000000000073c6 */ /* 0x000ef60000000000 */
[----:B---3--:R3:W4:Y:S01]  /*05b0*/  SYNCS.EXCH.64 URZ, [UR5], UR10 ;  /* 0x0000000a05ff75b2 */ /* 0x0087220008000100 */
[----:B------:R3:W1:Y:S01]  /*05c0*/  SYNCS.EXCH.64 URZ, [UR5+0x20], UR10 ;  /* 0x0000200a05ff75b2 */ /* 0x0006620008000100 */
[----:B------:R3:W1:Y:S01]  /*05d0*/  SYNCS.EXCH.64 URZ, [UR5+0x8], UR10 ;  /* 0x0000080a05ff75b2 */ /* 0x0006620008000100 */
[----:B------:R3:W1:Y:S01]  /*05e0*/  SYNCS.EXCH.64 URZ, [UR5+0x28], UR10 ;  /* 0x0000280a05ff75b2 */ /* 0x0006620008000100 */
[----:B------:R3:W1:Y:S01]  /*05f0*/  SYNCS.EXCH.64 URZ, [UR5+0x10], UR10 ;  /* 0x0000100a05ff75b2 */ /* 0x0006620008000100 */
[----:B------:R3:W1:Y:S01]  /*0600*/  SYNCS.EXCH.64 URZ, [UR5+0x30], UR10 ;  /* 0x0000300a05ff75b2 */ /* 0x0006620008000100 */
[----:B------:R3:W1:Y:S01]  /*0610*/  SYNCS.EXCH.64 URZ, [UR5+0x18], UR10 ;  /* 0x0000180a05ff75b2 */ /* 0x0006620008000100 */
[----:B------:R3:W1:Y:S01]  /*0620*/  SYNCS.EXCH.64 URZ, [UR5+0x38], UR10 ;  /* 0x0000380a05ff75b2 */ /* 0x0006620008000100 */
[----:B------:R-:W-:Y:S01]  /*0630*/  NOP ;  /* 0x0000000000007918 */ /* 0x000fe20000000000 */
.L_x_9:
[----:B------:R-:W2:Y:S01]  /*0640*/  SHFL.IDX PT, R2, R154, RZ, 0x1f ;  /* 0x00001fff9a027589 */ /* 0x000ea200000e0000 */
[----:B------:R-:W-:Y:S01]  /*0650*/  NOP ;  /* 0x0000000000007918 */ /* 0x000fe20000000000 */
[----:B--2---:R-:W-:-:S13]  /*0660*/  ISETP.NE.AND P0, PT, R2, 0x1, PT ;  /* 0x000000010200780c */ /* 0x004fda0003f05270 */
[----:B------:R-:W-:Y:S05]  /*0670*/  @P0 BRA `(.L_x_10) ;  /* 0x0000000000480947 */ /* 0x000fea0003800000 */
[----:B------:R-:W2:Y:S01]  /*0680*/  S2UR UR7, SR_CgaCtaId ;  /* 0x00000000000779c3 */ /* 0x000ea20000008800 */
[----:B------:R-:W-:Y:S01]  /*0690*/  UMOV UR9, 0x400 ;  /* 0x0000040000097882 */ /* 0x000fe20000000000 */
[----:B---3--:R-:W-:Y:S01]  /*06a0*/  UMOV UR5, 0x20 ;  /* 0x0000002000057882 */ /* 0x008fe20000000000 */
[----:B------:R-:W-:Y:S01]  /*06b0*/  UMOV UR4, 0x80 ;  /* 0x0000008000047882 */ /* 0x000fe20000000000 */
[----:B------:R-:W-:-:S04]  /*06c0*/  UIADD3 UR10, UPT, UPT, -UR5, 0x100000, URZ ;  /* 0x00100000050a7890 */ /* 0x000fc8000fffe1ff */
[----:B------:R-:W-:Y:S02]  /*06d0*/  USHF.L.U32 UR11, UR10, 0xb, URZ ;  /* 0x0000000b0a0b7899 */ /* 0x000fe400080006ff */
[----:B------:R-:W-:Y:S02]  /*06e0*/  USHF.L.U32 UR10, UR10, 0x1, URZ ;  /* 0x000000010a0a7899 */ /* 0x000fe400080006ff */
[----:B------:R-:W-:-:S04]  /*06f0*/  UIADD3 UR4, UPT, UPT, -UR4, 0x100000, URZ ;  /* 0x0010000004047890 */ /* 0x000fc8000fffe1ff */
[----:B------:R-:W-:Y:S02]  /*0700*/  USHF.L.U32 UR5, UR4, 0xb, URZ ;  /* 0x0000000b04057899 */ /* 0x000fe400080006ff */
[----:B------:R-:W-:Y:S01]  /*0710*/  USHF.L.U32 UR4, UR4, 0x1, URZ ;  /* 0x0000000104047899 */ /* 0x000fe200080006ff */
[----:B------:R-:W-:Y:S01]  /*0720*/  ELECT P0, URZ, PT ;  /* 0x0000000000ff782f */ /* 0x000fe20003800000 */
[----:B--2---:R-:W-:Y:S01]  /*0730*/  ULEA UR7, UR7, UR9, 0x18 ;  /* 0x0000000907077291 */ /* 0x004fe2000f8ec0ff */
[----:B------:R-:W2:Y:S11]  /*0740*/  FENCE.VIEW.ASYNC.S ;  /* 0x00000000000073c6 */ /* 0x000eb60000000000 */
[----:B--2---:R2:W3:Y:S01]  /*0750*/  SYNCS.EXCH.64 URZ, [UR7+0x40], UR10 ;  /* 0x0000400a07ff75b2 */ /* 0x0044e20008000100 */
[----:B------:R2:W1:Y:S01]  /*0760*/  SYNCS.EXCH.64 URZ, [UR7+0x50], UR4 ;  /* 0x0000500407ff75b2 */ /* 0x0004620008000100 */
[----:B------:R2:W1:Y:S01]  /*0770*/  SYNCS.EXCH.64 URZ, [UR7+0x48], UR10 ;  /* 0x0000480a07ff75b2 */ /* 0x0004620008000100 */
[----:B------:R2:W1:Y:S01]  /*0780*/  SYNCS.EXCH.64 URZ, [UR7+0x58], UR4 ;  /* 0x0000580407ff75b2 */ /* 0x0004620008000100 */
[----:B------:R-:W-:Y:S01]  /*0790*/  NOP ;  /* 0x0000000000007918 */ /* 0x000fe20000000000 */
.L_x_10:
[----:B------:R-:W4:Y:S01]  /*07a0*/  SHFL.IDX PT, R2, R154, RZ, 0x1f ;  /* 0x00001fff9a027589 */ /* 0x000f2200000e0000 */
[----:B------:R-:W-:Y:S01]  /*07b0*/  NOP ;  /* 0x0000000000007918 */ /* 0x000fe20000000000 */
[----:B----4-:R-:W-:-:S13]  /*07c0*/  ISETP.NE.AND P0, PT, R2, 0x3, PT ;  /* 0x000000030200780c */ /* 0x010fda0003f05270 */
[----:B------:R-:W-:Y:S05]  /*07d0*/  @P0 BRA `(.L_x_11) ;  /* 0x0000000000300947 */ /* 0x000fea0003800000 */
[----:B--23--:R-:W2:Y:S01]  /*07e0*/  S2UR UR5, SR_CgaCtaId ;  /* 0x00000000000579c3 */ /* 0x00cea20000008800 */
[----:B------:R-:W-:Y:S01]  /*07f0*/  UMOV UR7, 0x400 ;  /* 0x0000040000077882 */ /* 0x000fe20000000000 */
[----:B------:R-:W-:Y:S01]  /*0800*/  UMOV UR4, 0x20 ;  /* 0x0000002000047882 */ /* 0x000fe20000000000 */
[----:B------:R-:W-:Y:S01]  /*0810*/  ELECT P0, URZ, PT ;  /* 0x0000000000ff782f */ /* 0x000fe20003800000 */
[----:B------:R-:W-:-:S04]  /*0820*/  UIADD3 UR10, UPT, UPT, -UR4, 0x100000, URZ ;  /* 0x00100000040a7890 */ /* 0x000fc8000fffe1ff */
[----:B------:R-:W-:Y:S02]  /*0830*/  USHF.L.U32 UR11, UR10, 0xb, URZ ;  /* 0x0000000b0a0b7899 */ /* 0x000fe400080006ff */
[----:B------:R-:W-:Y:S02]  /*0840*/  USHF.L.U32 UR10, UR10, 0x1, URZ ;  /* 0x000000010a0a7899 */ /* 0x000fe400080006ff */
[----:B--2---:R-:W-:Y:S01]  /*0850*/  ULEA UR5, UR5, UR7, 0x18 ;  /* 0x0000000705057291 */ /* 0x004fe2000f8ec0ff */
[----:B------:R-:W2:Y:S11]  /*0860*/  FENCE.VIEW.ASYNC.S ;  /* 0x00000000000073c6 */ /* 0x000eb60000000000 */
[----:B--2---:R4:W2:Y:S01]  /*0870*/  SYNCS.EXCH.64 URZ, [UR5+0x60], UR10 ;  /* 0x0000600a05ff75b2 */ /* 0x0048a20008000100 */
[----:B------:R4:W3:Y:S02]  /*0880*/  SYNCS.EXCH.64 URZ, [UR5+0x68], UR10 ;  /* 0x0000680a05ff75b2 */ /* 0x0008e40008000100 */
[----:B----4-:R-:W-:Y:S01]  /*0890*/  NOP ;  /* 0x0000000000007918 */ /* 0x010fe20000000000 */
.L_x_11:
[----:B------:R-:W4:Y:S01]  /*08a0*/  SHFL.IDX PT, R2, R154, RZ, 0x1f ;  /* 0x00001fff9a027589 */ /* 0x000f2200000e0000 */
[----:B------:R-:W-:Y:S01]  /*08b0*/  NOP ;  /* 0x0000000000007918 */ /* 0x000fe20000000000 */
[----:B----4-:R-:W-:-:S13]  /*08c0*/  ISETP.NE.AND P0, PT, R2, 0x4, PT ;  /* 0x000000040200780c */ /* 0x010fda0003f05270 */
[----:B------:R-:W-:Y:S05]  /*08d0*/  @P0 BRA `(.L_x_12) ;  /* 0x00000000004c0947 */ /* 0x000fea0003800000 */
[----:B--23--:R-:W2:Y:S01]  /*08e0*/  S2UR UR5, SR_CgaCtaId ;  /* 0x00000000000579c3 */ /* 0x00cea20000008800 */
[----:B------:R-:W-:Y:S01]  /*08f0*/  UMOV UR9, 0x100 ;  /* 0x0000010000097882 */ /* 0x000fe20000000000 */
[----:B------:R-:W-:Y:S01]  /*0900*/  UMOV UR7, 0x400 ;  /* 0x0000040000077882 */ /* 0x000fe20000000000 */
[----:B------:R-:W-:Y:S01]  /*0910*/  USEL UR9, UR9, 0xe0, UP2 ;  /* 0x000000e009097887 */ /* 0x000fe20009000000 */
[----:B------:R-:W-:Y:S01]  /*0920*/  UMOV UR4, 0x1 ;  /* 0x0000000100047882 */ /* 0x000fe20000000000 */
[----:B------:R-:W-:Y:S01]  /*0930*/  ELECT P0, URZ, PT ;  /* 0x0000000000ff782f */ /* 0x000fe20003800000 */
[----:B------:R-:W-:-:S04]  /*0940*/  UIADD3 UR10, UPT, UPT, -UR4, 0x100000, URZ ;  /* 0x00100000040a7890 */ /* 0x000fc8000fffe1ff */
[----:B------:R-:W-:Y:S02]  /*0950*/  USHF.L.U32 UR11, UR10, 0xb, URZ ;  /* 0x0000000b0a0b7899 */ /* 0x000fe400080006ff */
[----:B------:R-:W-:Y:S02]  /*0960*/  USHF.L.U32 UR10, UR10, 0x1, URZ ;  /* 0x000000010a0a7899 */ /* 0x000fe400080006ff */
[----:B------:R-:W-:-:S04]  /*0970*/  UIADD3 UR12, UPT, UPT, -UR9, 0x100000, URZ ;  /* 0x00100000090c7890 */ /* 0x000fc8000fffe1ff */
[----:B------:R-:W-:Y:S02]  /*0980*/  USHF.L.U32 UR13, UR12, 0xb, URZ ;  /* 0x0000000b0c0d7899 */ /* 0x000fe400080006ff */
[----:B------:R-:W-:Y:S02]  /*0990*/  USHF.L.U32 UR12, UR12, 0x1, URZ ;  /* 0x000000010c0c7899 */ /* 0x000fe400080006ff */
[----:B--2---:R-:W-:Y:S01]  /*09a0*/  ULEA UR5, UR5, UR7, 0x18 ;  /* 0x0000000705057291 */ /* 0x004fe2000f8ec0ff */
[----:B------:R-:W2:Y:S11]  /*09b0*/  FENCE.VIEW.ASYNC.S ;  /* 0x00000000000073c6 */ /* 0x000eb60000000000 */
[----:B--2---:R4:W2:Y:S01]  /*09c0*/  SYNCS.EXCH.64 URZ, [UR5+0x70], UR10 ;  /* 0x0000700a05ff75b2 */ /* 0x0048a20008000100 */
[----:B------:R4:W3:Y:S01]  /*09d0*/  SYNCS.EXCH.64 URZ, [UR5+0x80], UR12 ;  /* 0x0000800c05ff75b2 */ /* 0x0008e20008000100 */
[----:B------:R4:W1:Y:S01]  /*09e0*/  SYNCS.EXCH.64 URZ, [UR5+0x78], UR10 ;  /* 0x0000780a05ff75b2 */ /* 0x0008620008000100 */
[----:B------:R4:W1:Y:S02]  /*09f0*/  SYNCS.EXCH.64 URZ, [UR5+0x88], UR12 ;  /* 0x0000880c05ff75b2 */ /* 0x0008640008000100 */
[----:B----4-:R-:W-:Y:S01]  /*0a00*/  NOP ;  /* 0x0000000000007918 */ /* 0x010fe20000000000 */
.L_x_12:
[----:B------:R-:W4:Y:S01]  /*0a10*/  SHFL.IDX PT, R2, R154, RZ, 0x1f ;  /* 0x00001fff9a027589 */ /* 0x000f2200000e0000 */
[----:B------:R-:W-:Y:S01]  /*0a20*/  NOP ;  /* 0x0000000000007918 */ /* 0x000fe20000000000 */
[----:B----4-:R-:W-:-:S13]  /*0a30*/  ISETP.NE.AND P0, PT, R2, 0x5, PT ;  /* 0x000000050200780c */ /* 0x010fda0003f05270 */
[----:B------:R-:W-:Y:S05]  /*0a40*/  @P0 BRA `(.L_x_13) ;  /* 0x0000000000580947 */ /* 0x000fea0003800000 */
[----:B--2---:R-:W2:Y:S01]  /*0a50*/  S2UR UR7, SR_CgaCtaId ;  /* 0x00000000000779c3 */ /* 0x004ea20000008800 */
        /* <DEDUP_REMOVED lines=12> */
[----:B--2---:R4:W2:Y:S01]  /*0b20*/  SYNCS.EXCH.64 URZ, [UR7+0x90], UR10 ;  /* 0x0000900a07ff75b2 */ /* 0x0048a20008000100 */
[----:B------:R4:W3:Y:S01]  /*0b30*/  SYNCS.EXCH.64 URZ, [UR7+0xb0], UR4 ;  /* 0x0000b00407ff75b2 */ /* 0x0008e20008000100 */
[----:B------:R4:W1:Y:S01]  /*0b40*/  SYNCS.EXCH.64 URZ, [UR7+0x98], UR10 ;  /* 0x0000980a07ff75b2 */ /* 0x0008620008000100 */
[----:B------:R4:W1:Y:S01]  /*0b50*/  SYNCS.EXCH.64 URZ, [UR7+0xb8], UR4 ;  /* 0x0000b80407ff75b2 */ /* 0x0008620008000100 */
[----:B------:R4:W1:Y:S01]  /*0b60*/  SYNCS.EXCH.64 URZ, [UR7+0xa0], UR10 ;  /* 0x0000a00a07ff75b2 */ /* 0x0008620008000100 */
[----:B------:R4:W1:Y:S01]  /*0b70*/  SYNCS.EXCH.64 URZ, [UR7+0xc0], UR4 ;  /* 0x0000c00407ff75b2 */ /* 0x0008620008000100 */
[----:B------:R4:W1:Y:S01]  /*0b80*/  SYNCS.EXCH.64 URZ, [UR7+0xa8], UR10 ;  /* 0x0000a80a07ff75b2 */ /* 0x0008620008000100 */
[----:B------:R4:W1:Y:S02]  /*0b90*/  SYNCS.EXCH.64 URZ, [UR7+0xc8], UR4 ;  /* 0x0000c80407ff75b2 */ /* 0x0008640008000100 */
[----:B----4-:R-:W-:Y:S01]  /*0ba0*/  NOP ;  /* 0x0000000000007918 */ /* 0x010fe20000000000 */
.L_x_13:
        /* <DEDUP_REMOVED lines=18> */
.L_x_14:
[----:B--23--:R-:W2:Y:S01]  /*0cd0*/  S2UR UR5, SR_CTAID.X ;  /* 0x00000000000579c3 */ /* 0x00cea20000002500 */
[----:B------:R-:W-:-:S05]  /*0ce0*/  CS2R.32 R152, SR_CgaSize ;  /* 0x0000000000987805 */ /* 0x000fca0000008a00 */
[----:B------:R-:W-:-:S05]  /*0cf0*/  IMAD R152, R152, -0xa0, RZ ;  /* 0xffffff6098987824 */ /* 0x000fca00078e02ff */
[----:B------:R-:W-:-:S14]  /*0d00*/  R2UR UR9, R152 ;  /* 0x00000000980972ca */ /* 0x000fdc00000e0000 */
[----:B------:R-:W3:Y:S01]  /*0d10*/  LDCU UR9, c[0x0][UR9+0x2b0] ;  /* 0x00005600090977ac */ /* 0x000ee20008000800 */
[----:B------:R-:W-:Y:S01]  /*0d20*/  NOP ;  /* 0x0000000000007918 */ /* 0x000fe20000000000 */
[----:B------:R-:W-:-:S05]  /*0d30*/  CS2R.32 R152, SR_CgaSize ;  /* 0x0000000000987805 */ /* 0x000fca0000008a00 */
[----:B------:R-:W-:-:S05]  /*0d40*/  IMAD R152, R152, -0xa0, RZ ;  /* 0xffffff6098987824 */ /* 0x000fca00078e02ff */
[----:B------:R-:W-:-:S14]  /*0d50*/  R2UR UR7, R152 ;  /* 0x00000000980772ca */ /* 0x000fdc00000e0000 */
[----:B------:R-:W4:Y:S01]  /*0d60*/  LDCU UR7, c[0x0][UR7+0x2b4] ;  /* 0x00005680070777ac */ /* 0x000f220008000800 */
[----:B------:R-:W1:Y:S08]  /*0d70*/  S2UR UR4, SR_CTAID.Y ;  /* 0x00000000000479c3 */ /* 0x000e700000002600 */
[----:B------:R-:W4:Y:S01]  /*0d80*/  LDC R9, c[0x0][0xb24] ;  /* 0x0002c900ff097b82 */ /* 0x000f220000000800 */
[----:B--2---:R-:W-:-:S02]  /*0d90*/  I2FP.F32.U32 R4, UR5 ;  /* 0x0000000500047c45 */ /* 0x004fc40008201000 */
[----:B------:R-:W-:-:S05]  /*0da0*/  CS2R.32 R5, SR_CgaSize ;  /* 0x0000000000057805 */ /* 0x000fca0000008a00 */
[----:B------:R-:W-:-:S06]  /*0db0*/  IMAD R5, R5, -0xa0, RZ ;  /* 0xffffff6005057824 */ /* 0x000fcc00078e02ff */
[----:B------:R-:W2:Y:S01]  /*0dc0*/  LDC R5, c[0x0][R5+0x2a0] ;  /* 0x0000a80005057b82 */ /* 0x000ea20000000800 */
[----:B------:R-:W-:Y:S01]  /*0dd0*/  MOV R21, UR5 ;  /* 0x0000000500157c02 */ /* 0x000fe20008000f00 */
[----:B---3--:R-:W-:Y:S01]  /*0de0*/  FMUL R4, R4, UR9 ;  /* 0x0000000904047c20 */ /* 0x008fe20008400000 */
[----:B-1----:R-:W-:Y:S02]  /*0df0*/  I2FP.F32.U32 R2, UR4 ;  /* 0x0000000400027c45 */ /* 0x002fe40008201000 */
[----:B------:R-:W-:-:S05]  /*0e00*/  CS2R.32 R3, SR_CgaSize ;  /* 0x0000000000037805 */ /* 0x000fca0000008a00 */
[----:B------:R-:W-:-:S06]  /*0e10*/  IMAD R3, R3, -0xa0, RZ ;  /* 0xffffff6003037824 */ /* 0x000fcc00078e02ff */
[----:B------:R-:W1:Y:S01]  /*0e20*/  LDC R3, c[0x0][R3+0x2a4] ;  /* 0x0000a90003037b82 */ /* 0x000e620000000800 */
[----:B------:R-:W3:Y:S01]  /*0e30*/  F2I.U32.TRUNC.NTZ R152, R4 ;  /* 0x0000000400987305 */ /* 0x000ee2000020f000 */
[----:B------:R-:W-:Y:S01]  /*0e40*/  MOV R20, UR4 ;  /* 0x0000000400147c02 */ /* 0x000fe20008000f00 */
[----:B----4-:R-:W-:-:S05]  /*0e50*/  FMUL R2, R2, UR7 ;  /* 0x0000000702027c20 */ /* 0x010fca0008400000 */
[----:B------:R-:W-:Y:S01]  /*0e60*/  BAR.SYNC.DEFER_BLOCKING 0x0 ;  /* 0x0000000000007b1d */ /* 0x000fe20000010000 */
[----:B------:R-:W-:-:S05]  /*0e70*/  ISETP.GE.AND P0, PT, R9, 0x1, PT ;  /* 0x000000010900780c */ /* 0x000fca0003f06270 */
[----:B------:R-:W4:Y:S02]  /*0e80*/  F2I.U32.TRUNC.NTZ R150, R2 ;  /* 0x0000000200967305 */ /* 0x000f24000020f000 */
[----:B------:R-:W1:Y:S01]  /*0e90*/  S2UR UR36, SR_CTAID.Z ;  /* 0x00000000002479c3 */ /* 0x000e620000002700 */
[----:B---3--:R-:W-:-:S05]  /*0ea0*/  IADD3 R152, PT, PT, -R152, RZ, RZ ;  /* 0x000000ff98987210 */ /* 0x008fca0007ffe1ff */
[----:B--2---:R-:W-:Y:S01]  /*0eb0*/  IMAD R152, R5, R152, UR5 ;  /* 0x0000000505987e24 */ /* 0x004fe2000f8e0298 */
[----:B----4-:R-:W-:-:S05]  /*0ec0*/  IADD3 R150, PT, PT, -R150, RZ, RZ ;  /* 0x000000ff96967210 */ /* 0x010fca0007ffe1ff */
[----:B-1----:R-:W-:Y:S01]  /*0ed0*/  IMAD R150, R3, R150, UR4 ;  /* 0x0000000403967e24 */ /* 0x002fe2000f8e0296 */
[----:B------:R-:W-:Y:S06]  /*0ee0*/  @!P0 BRA `(.L_x_15) ;  /* 0x0000000000b88947 */ /* 0x000fec0003800000 */
[----:B------:R-:W1:Y:S01]  /*0ef0*/  LDC.64 R4, c[0x0][0xb18] ;  /* 0x0002c600ff047b82 */ /* 0x000e620000000a00 */
[----:B------:R-:W-:-:S07]  /*0f00*/  ISETP.NE.AND P0, PT, R9, 0x1, PT ;  /* 0x000000010900780c */ /* 0x000fce0003f05270 */
[----:B------:R-:W2:Y:S08]  /*0f10*/  LDC R10, c[0x0][0xb0c] ;  /* 0x0002c300ff0a7b82 */ /* 0x000eb00000000800 */
[----:B------:R-:W3:Y:S08]  /*0f20*/  LDC R11, c[0x0][0x370] ;  /* 0x0000dc00ff0b7b82 */ /* 0x000ef00000000800 */
[----:B------:R-:W4:Y:S01]  /*0f30*/  LDC R12, c[0x0][0x374] ;  /* 0x0000dd00ff0c7b82 */ /* 0x000f220000000800 */
[----:B-1----:R-:W-:-:S07]  /*0f40*/  ISETP.NE.AND P1, PT, R4, 0x1, PT ;  /* 0x000000010400780c */ /* 0x002fce0003f25270 */
[----:B------:R-:W3:Y:S01]  /*0f50*/  LDC.64 R6, c[0x0][0xb10] ;  /* 0x0002c400ff067b82 */ /* 0x000ee20000000a00 */
[----:B--2---:R-:W-:-:S07]  /*0f60*/  ISETP.NE.AND P2, PT, R10, 0x1, PT ;  /* 0x000000010a00780c */ /* 0x004fce0003f45270 */
[----:B------:R-:W1:Y:S08]  /*0f70*/  LDC R8, c[0x0][0xb20] ;  /* 0x0002c800ff087b82 */ /* 0x000e700000000800 */
[----:B------:R-:W2:Y:S01]  /*0f80*/  LDC.64 R2, c[0x0][0xb28] ;  /* 0x0002ca00ff027b82 */ /* 0x000ea20000000a00 */
[----:B----4-:R-:W-:-:S04]  /*0f90*/  IMAD.HI.U32 R13, R12, R5, RZ ;  /* 0x000000050c0d7227 */ /* 0x010fc800078e00ff */
[----:B------:R-:W-:-:S04]  /*0fa0*/  IMAD.HI.U32 R5, R20, R5, RZ ;  /* 0x0000000514057227 */ /* 0x000fc800078e00ff */
[----:B---3--:R-:W-:-:S04]  /*0fb0*/  IMAD.HI.U32 R14, R11, R6, RZ ;  /* 0x000000060b0e7227 */ /* 0x008fc800078e00ff */
[C---:B------:R-:W-:Y:S01]  /*0fc0*/  IMAD.HI.U32 R16, R21.reuse, R6, RZ ;  /* 0x0000000615107227 */ /* 0x040fe200078e00ff */
[-C--:B------:R-:W-:Y:S02]  /*0fd0*/  @P2 SHF.R.U32.HI R11, RZ, R7.reuse, R14 ;  /* 0x00000007ff0b2219 */ /* 0x080fe4000001160e */
[-C--:B-1----:R-:W-:Y:S02]  /*0fe0*/  @P1 SHF.R.U32.HI R12, RZ, R8.reuse, R13 ;  /* 0x00000008ff0c1219 */ /* 0x082fe4000001160d */
[----:B------:R-:W-:Y:S02]  /*0ff0*/  SHF.R.U32.HI R5, RZ, R8, R5 ;  /* 0x00000008ff057219 */ /* 0x000fe40000011605 */
[----:B------:R-:W-:Y:S02]  /*1000*/  SHF.R.U32.HI R16, RZ, R7, R16 ;  /* 0x00000007ff107219 */ /* 0x000fe40000011610 */
[----:B------:R-:W-:Y:S01]  /*1010*/  SEL R5, R20, R5, !P1 ;  /* 0x0000000514057207 */ /* 0x000fe20004800000 */
[----:B--2---:R-:W-:Y:S01]  /*1020*/  IMAD.HI.U32 R14, R12, R2, RZ ;  /* 0x000000020c0e7227 */ /* 0x004fe200078e00ff */
[----:B------:R-:W-:-:S02]  /*1030*/  SEL R7, R21, R16, !P2 ;  /* 0x0000001015077207 */ /* 0x000fc40005000000 */
[----:B------:R-:W-:Y:S01]  /*1040*/  IADD3 R13, PT, PT, -R5, RZ, RZ ;  /* 0x000000ff050d7210 */ /* 0x000fe20007ffe1ff */
[----:B------:R-:W-:Y:S01]  /*1050*/  IMAD.HI.U32 R6, R11, R2, RZ ;  /* 0x000000020b067227 */ /* 0x000fe200078e00ff */
[----:B------:R-:W-:-:S03]  /*1060*/  @P0 SHF.R.U32.HI R12, RZ, R3, R14 ;  /* 0x00000003ff0c0219 */ /* 0x000fc6000001160e */
[----:B------:R-:W-:Y:S01]  /*1070*/  IMAD R13, R4, R13, R20 ;  /* 0x0000000d040d7224 */ /* 0x000fe200078e0214 */
[----:B------:R-:W-:Y:S01]  /*1080*/  @P0 SHF.R.U32.HI R11, RZ, R3, R6 ;  /* 0x00000003ff0b0219 */ /* 0x000fe20000011606 */
[----:B------:R-:W-:-:S04]  /*1090*/  IMAD R12, R12, R9, RZ ;  /* 0x000000090c0c7224 */ /* 0x000fc800078e02ff */
[----:B------:R-:W-:Y:S01]  /*10a0*/  IMAD R6, R11, R9, RZ ;  /* 0x000000090b067224 */ /* 0x000fe200078e02ff */
[----:B------:R-:W-:-:S04]  /*10b0*/  ISETP.GE.AND P1, PT, R5, R12, PT ;  /* 0x0000000c0500720c */ /* 0x000fc80003f26270 */
[----:B------:R-:W-:Y:S01]  /*10c0*/  ISETP.GE.OR P1, PT, R7, R6, P1 ;  /* 0x000000060700720c */ /* 0x000fe20000f26670 */
[----:B------:R-:W-:-:S05]  /*10d0*/  IMAD.HI.U32 R6, R5, R2, RZ ;  /* 0x0000000205067227 */ /* 0x000fca00078e00ff */
[----:B------:R-:W-:-:S04]  /*10e0*/  SHF.R.U32.HI R6, RZ, R3, R6 ;  /* 0x00000003ff067219 */ /* 0x000fc80000011606 */
[----:B------:R-:W-:-:S03]  /*10f0*/  SEL R6, R5, R6, !P0 ;  /* 0x0000000605067207 */ /* 0x000fc60004000000 */
[----:B------:R-:W-:Y:S01]  /*1100*/  @!P1 IMAD.HI.U32 R8, R7, R2, RZ ;  /* 0x0000000207089227 */ /* 0x000fe200078e00ff */
[----:B------:R-:W-:-:S04]  /*1110*/  IADD3 R2, PT, PT, -R6, RZ, RZ ;  /* 0x000000ff06027210 */ /* 0x000fc80007ffe1ff */
[----:B------:R-:W-:Y:S01]  /*1120*/  @!P1 SHF.R.U32.HI R8, RZ, R3, R8 ;  /* 0x00000003ff089219 */ /* 0x000fe20000011608 */
[----:B------:R-:W-:-:S03]  /*1130*/  IMAD R2, R9, R2, R5 ;  /* 0x0000000209027224 */ /* 0x000fc600078e0205 */
[----:B------:R-:W-:-:S05]  /*1140*/  @!P1 SEL R3, R7, R8, !P0 ;  /* 0x0000000807039207 */ /* 0x000fca0004000000 */
[--C-:B------:R-:W-:Y:S02]  /*1150*/  @!P1 IMAD.IADD R6, R6, 0x1, -R3.reuse ;  /* 0x0000000106069824 */ /* 0x100fe400078e0a03 */
[----:B------:R-:W-:Y:S01]  /*1160*/  @!P1 IMAD R3, R2, R11, R3 ;  /* 0x0000000b02039224 */ /* 0x000fe200078e0203 */
[----:B------:R-:W-:Y:S01]  /*1170*/  IADD3 R2, PT, PT, -R7, RZ, RZ ;  /* 0x000000ff07027210 */ /* 0x000fe20007ffe1ff */
[----:B------:R-:W-:Y:S02]  /*1180*/  @!P1 IMAD R5, R6, R9, R7 ;  /* 0x0000000906059224 */ /* 0x000fe400078e0207 */
[----:B------:R-:W-:Y:S02]  /*1190*/  @!P1 IMAD.MOV.U32 R7, RZ, RZ, R3 ;  /* 0x000000ffff079224 */ /* 0x000fe400078e0003 */
[----:B------:R-:W-:Y:S02]  /*11a0*/  IMAD R2, R10, R2, R21 ;  /* 0x000000020a027224 */ /* 0x000fe400078e0215 */
[----:B------:R-:W-:-:S02]  /*11b0*/  IMAD R20, R5, R4, R13 ;  /* 0x0000000405147224 */ /* 0x000fc400078e020d */
[----:B------:R-:W-:Y:S02]  /*11c0*/  IMAD R21, R7, R10, R2 ;  /* 0x0000000a07157224 */ /* 0x000fe400078e0202 */
.L_x_15:
[----:B------:R-:W1:Y:S01]  /*11d0*/  LDCU UR4, c[0x0][0xb30] ;  /* 0x00016600ff0477ac */ /* 0x000e620008000800 */
[----:B------:R-:W2:Y:S08]  /*11e0*/  S2UR UR37, SR_CgaCtaId ;  /* 0x00000000002579c3 */ /* 0x000eb00000008800 */
[----:B------:R-:W3:Y:S01]  /*11f0*/  LDC R72, c[0x0][0xb24] ;  /* 0x0002c900ff487b82 */ /* 0x000ee20000000800 */
[----:B-1----:R-:W-:-:S09]  /*1200*/  UISETP.NE.AND UP1, UPT, UR4, 0x1, UPT ;  /* 0x000000010400788c */ /* 0x002fd2000bf25270 */
[----:B--2---:R-:W-:Y:S05]  /*1210*/  BRA.U UP1, `(.L_x_16) ;  /* 0x0000000101407547 */ /* 0x004fea000b800000 */
[----:B------:R-:W1:Y:S08]  /*1220*/  LDC.64 R4, c[0x0][0xb10] ;  /* 0x0002c400ff047b82 */ /* 0x000e700000000a00 */
[----:B------:R-:W2:Y:S08]  /*1230*/  LDC.64 R2, c[0x0][0xb18] ;  /* 0x0002c600ff027b82 */ /* 0x000eb00000000a00 */
[----:B------:R-:W4:Y:S08]  /*1240*/  LDC R6, c[0x0][0xb20] ;  /* 0x0002c800ff067b82 */ /* 0x000f300000000800 */
[----:B------:R-:W3:Y:S01]  /*1250*/  LDC R8, c[0x0][0xb0c] ;  /* 0x0002c300ff087b82 */ /* 0x000ee20000000800 */
[----:B-1----:R-:W-:-:S05]  /*1260*/  IMAD.HI.U32 R4, R21, R4, RZ ;  /* 0x0000000415047227 */ /* 0x002fca00078e00ff */
[----:B------:R-:W-:Y:S01]  /*1270*/  SHF.R.U32.HI R4, RZ, R5, R4 ;  /* 0x00000005ff047219 */ /* 0x000fe20000011604 */
[----:B--2---:R-:W-:Y:S01]  /*1280*/  IMAD.HI.U32 R3, R20, R3, RZ ;  /* 0x0000000314037227 */ /* 0x004fe200078e00ff */
[----:B------:R-:W-:-:S04]  /*1290*/  ISETP.NE.AND P0, PT, R2, 0x1, PT ;  /* 0x000000010200780c */ /* 0x000fc80003f05270 */
[----:B----4-:R-:W-:-:S04]  /*12a0*/  SHF.R.U32.HI R3, RZ, R6, R3 ;  /* 0x00000006ff037219 */ /* 0x010fc80000011603 */
[----:B------:R-:W-:Y:S02]  /*12b0*/  SEL R3, R20, R3, !P0 ;  /* 0x0000000314037207 */ /* 0x000fe40004000000 */
[----:B---3--:R-:W-:-:S04]  /*12c0*/  ISETP.NE.AND P1, PT, R8, 0x1, PT ;  /* 0x000000010800780c */ /* 0x008fc80003f25270 */
[----:B------:R-:W-:-:S05]  /*12d0*/  SEL R4, R21, R4, !P1 ;  /* 0x0000000415047207 */ /* 0x000fca0004800000 */
[----:B------:R-:W-:Y:S02]  /*12e0*/  IMAD.IADD R5, R3, 0x1, -R4 ;  /* 0x0000000103057824 */ /* 0x000fe400078e0a04 */
[----:B------:R-:W-:Y:S02]  /*12f0*/  IMAD.IADD R3, R4, 0x1, -R3 ;  /* 0x0000000104037824 */ /* 0x000fe400078e0a03 */
[----:B------:R-:W-:Y:S02]  /*1300*/  IMAD R21, R5, R8, R21 ;  /* 0x0000000805157224 */ /* 0x000fe400078e0215 */
[----:B------:R-:W-:-:S07]  /*1310*/  IMAD R20, R3, R2, R20 ;  /* 0x0000000203147224 */ /* 0x000fce00078e0214 */
.L_x_16:
[----:B------:R-:W-:Y:S01]  /*1320*/  BAR.SYNC.DEFER_BLOCKING 0x0 ;  /* 0x0000000000007b1d */ /* 0x000fe20000010000 */
[----:B------:R-:W-:Y:S01]  /*1330*/  UISETP.NE.AND UP1, UPT, UR8, 0x2, UPT ;  /* 0x000000020800788c */ /* 0x000fe2000bf25270 */
[----:B------:R-:W-:Y:S02]  /*1340*/  ISETP.NE.OR P5, PT, R0, 0x2, !P5 ;  /* 0x000000020000780c */ /* 0x000fe40006fa5670 */
[----:B------:R-:W-:-:S06]  /*1350*/  LOP3.LUT R2, R167, 0x1f, RZ, 0xc0, !PT ;  /* 0x0000001fa7027812 */ /* 0x000fcc00078ec0ff */
[----:B------:R-:W-:Y:S05]  /*1360*/  BRA.U UP1, `(.L_x_17) ;  /* 0x0000001101587547 */ /* 0x000fea000b800000 */
[----:B------:R-:W1:Y:S01]  /*1370*/  LDCU UR13, c[0x0][0x38c] ;  /* 0x00007180ff0d77ac */ /* 0x000e620008000800 */
[----:B------:R-:W2:Y:S01]  /*1380*/  LDC R9, c[0x0][0x370] ;  /* 0x0000dc00ff097b82 */ /* 0x000ea20000000800 */
[----:B------:R-:W-:Y:S01]  /*1390*/  PLOP3.LUT P1, PT, PT, PT, UP2, 0x80, 0x8 ;  /* 0x000000000008781c */ /* 0x000fe20003f2f028 */
[----:B------:R-:W-:Y:S01]  /*13a0*/  HFMA2 R12, -RZ, RZ, 0, 0 ;  /* 0x00000000ff0c7431 */ /* 0x000fe200000001ff */
[----:B------:R-:W-:Y:S01]  /*13b0*/  ISETP.EQ.OR P4, PT, R2, RZ, P5 ;  /* 0x000000ff0200720c */ /* 0x000fe20002f82670 */
[----:B------:R-:W-:Y:S01]  /*13c0*/  IMAD.MOV.U32 R15, RZ, RZ, 0x1 ;  /* 0x00000001ff0f7424 */ /* 0x000fe200078e00ff */
[----:B------:R-:W-:Y:S01]  /*13d0*/  PLOP3.LUT P1, PT, P1, PT, PT, 0x8, 0x80 ;  /* 0x000000000080781c */ /* 0x000fe20000f2e170 */
[----:B------:R-:W-:Y:S01]  /*13e0*/  IMAD.MOV.U32 R14, RZ, RZ, RZ ;  /* 0x000000ffff0e7224 */ /* 0x000fe200078e00ff */
[----:B------:R-:W-:Y:S01]  /*13f0*/  MOV R8, 0x1 ;  /* 0x0000000100087802 */ /* 0x000fe20000000f00 */
[----:B------:R-:W4:Y:S01]  /*1400*/  LDC R0, c[0x0][0x374] ;  /* 0x0000dd00ff007b82 */ /* 0x000f220000000800 */
[----:B------:R-:W-:Y:S01]  /*1410*/  IMAD.MOV.U32 R10, RZ, RZ, RZ ;  /* 0x000000ffff0a7224 */ /* 0x000fe200078e00ff */
[----:B------:R-:W2:Y:S01]  /*1420*/  LDCU.64 UR22, c[0x0][0x348] ;  /* 0x00006900ff1677ac */ /* 0x000ea20008000a00 */
[----:B------:R-:W-:Y:S01]  /*1430*/  UMOV UR6, URZ ;  /* 0x000000ff00067c82 */ /* 0x000fe20008000000 */
[----:B-1----:R-:W-:-:S04]  /*1440*/  UIADD3 UR5, UPT, UPT, UR13, 0x7f, URZ ;  /* 0x0000007f0d057890 */ /* 0x002fc8000fffe0ff */
[----:B------:R-:W-:-:S04]  /*1450*/  USHF.R.S32.HI UR4, URZ, 0x1f, UR5 ;  /* 0x0000001fff047899 */ /* 0x000fc80008011405 */
[----:B------:R-:W-:-:S04]  /*1460*/  ULEA.HI UR4, UR4, UR5, URZ, 0x7 ;  /* 0x0000000504047291 */ /* 0x000fc8000f8f38ff */
[----:B------:R-:W-:Y:S02]  /*1470*/  USHF.R.S32.HI UR15, URZ, 0x7, UR4 ;  /* 0x00000007ff0f7899 */ /* 0x000fe40008011404 */
[----:B------:R-:W-:Y:S02]  /*1480*/  UIADD3 UR4, UPT, UPT, UR13, -0x1, URZ ;  /* 0xffffffff0d047890 */ /* 0x000fe4000fffe0ff */
[----:B------:R-:W-:Y:S02]  /*1490*/  UISETP.LT.U32.AND UP0, UPT, UR15, 0x4, UPT ;  /* 0x000000040f00788c */ /* 0x000fe4000bf01070 */
[----:B------:R-:W-:Y:S02]  /*14a0*/  UISETP.GE.U32.AND UP1, UPT, UR4, -0xff, UPT ;  /* 0xffffff010400788c */ /* 0x000fe4000bf26070 */
[----:B------:R-:W-:Y:S02]  /*14b0*/  USEL UR14, UR15, 0x4, UP0 ;  /* 0x000000040f0e7887 */ /* 0x000fe40008000000 */
[----:B------:R-:W-:-:S02]  /*14c0*/  UIADD3 UR13, UPT, UPT, UR13, 0xfe, URZ ;  /* 0x000000fe0d0d7890 */ /* 0x000fc4000fffe0ff */
[----:B------:R-:W-:Y:S02]  /*14d0*/  UIADD3 UR5, UPT, UPT, UR14, -0x1, URZ ;  /* 0xffffffff0e057890 */ /* 0x000fe4000fffe0ff */
[----:B------:R-:W-:-:S03]  /*14e0*/  UIADD3 UR7, UPT, UPT, UR15, -UR14, URZ ;  /* 0x8000000e0f077290 */ /* 0x000fc6000fffe0ff */
[----:B------:R-:W-:-:S04]  /*14f0*/  @UP1 UIADD3 UR5, UPT, UPT, UR14, URZ, URZ ;  /* 0x000000ff0e051290 */ /* 0x000fc8000fffe0ff */
[----:B--2---:R-:W-:-:S12]  /*1500*/  UIADD3 UR5, UPT, UPT, UR5, 0x1, URZ ;  /* 0x0000000105057890 */ /* 0x004fd8000fffe0ff */
.L_x_35:
[----:B------:R-:W-:Y:S01]  /*1510*/  UISETP.NE.AND UP0, UPT, UR37, URZ, UPT ;  /* 0x000000ff2500728c */ /* 0x000fe2000bf05270 */
[----:B------:R-:W1:Y:S08]  /*1520*/  S2UR UR37, SR_CgaCtaId ;  /* 0x00000000002579c3 */ /* 0x000e700000008800 */
[----:B------:R-:W-:Y:S05]  /*1530*/  BRA.U UP0, `(.L_x_18) ;  /* 0x0000000100347547 */ /* 0x000fea000b800000 */
[----:B------:R-:W2:Y:S01]  /*1540*/  S2R R2, SR_CgaCtaId ;  /* 0x0000000000027919 */ /* 0x000ea20000008800 */
[----:B------:R-:W-:-:S04]  /*1550*/  MOV R3, 0x400 ;  /* 0x0000040000037802 */ /* 0x000fc80000000f00 */
[----:B--2---:R-:W-:Y:S02]  /*1560*/  LEA R3, R2, R3, 0x18 ;  /* 0x0000000302037211 */ /* 0x004fe400078ec0ff */
[----:B------:R-:W-:-:S03]  /*1570*/  SHF.L.U32 R2, R8, 0x1f, RZ ;  /* 0x0000001f08027819 */ /* 0x000fc600000006ff */
[----:B------:R-:W-:-:S04]  /*1580*/  IMAD R3, R10, 0x8, R3 ;  /* 0x000000080a037824 */ /* 0x000fc800078e0203 */
[----:B------:R-:W2:Y:S02]  /*1590*/  SYNCS.PHASECHK.TRANS64.TRYWAIT P0, [R3+URZ+0xe0], R2 ;  /* 0x0000e002030075a7 */ /* 0x000ea400080011ff */
[----:B--2---:R-:W-:Y:S05]  /*15a0*/  @!P0 BRA `(.L_x_19) ;  /* 0x0000006c00508947 */ /* 0x004fea0003800000 */
.L_x_105:
[----:B------:R-:W-:Y:S01]  /*15b0*/  VIADD R10, R10, 0x1 ;  /* 0x000000010a0a7836 */ /* 0x000fe20000000000 */
[----:B------:R2:W-:Y:S04]  /*15c0*/  SYNCS.ARRIVE.TRANS64.A1T0 RZ, [R3+URZ+0xd0], RZ ;  /* 0x0000d0ff03ff79a7 */ /* 0x0005e800081000ff */
[----:B------:R-:W-:-:S04]  /*15d0*/  ISETP.NE.AND P0, PT, R10, 0x2, PT ;  /* 0x000000020a00780c */ /* 0x000fc80003f05270 */
[----:B------:R-:W-:Y:S02]  /*15e0*/  SEL R10, R10, RZ, P0 ;  /* 0x000000ff0a0a7207 */ /* 0x000fe40000000000 */
[----:B--2---:R-:W-:-:S04]  /*15f0*/  SEL R3, RZ, 0x1, P0 ;  /* 0x00000001ff037807 */ /* 0x004fc80000000000 */
[----:B------:R-:W-:-:S07]  /*1600*/  LOP3.LUT R8, R8, R3, RZ, 0x3c, !PT ;  /* 0x0000000308087212 */ /* 0x000fce00078e3cff */
.L_x_18:
[----:B------:R-:W-:Y:S01]  /*1610*/  UMOV UR4, 0x400 ;  /* 0x0000040000047882 */ /* 0x000fe20000000000 */
[----:B------:R-:W-:Y:S01]  /*1620*/  SHF.L.U32 R2, R15, 0x1f, RZ ;  /* 0x0000001f0f027819 */ /* 0x000fe200000006ff */
[----:B-1----:R-:W-:Y:S01]  /*1630*/  ULEA UR4, UR37, UR4, 0x18 ;  /* 0x0000000425047291 */ /* 0x002fe2000f8ec0ff */
[----:B------:R-:W-:Y:S01]  /*1640*/  R2UR UR35, R21 ;  /* 0x00000000152372ca */ /* 0x000fe200000e0000 */
[----:B------:R-:W-:Y:S01]  /*1650*/  UISETP.GE.U32.AND UP0, UPT, UR13, 0xff, UPT ;  /* 0x000000ff0d00788c */ /* 0x000fe2000bf06070 */
[----:B------:R-:W-:Y:S01]  /*1660*/  R2UR UR11, R20 ;  /* 0x00000000140b72ca */ /* 0x000fe200000e0000 */
[----:B------:R-:W-:Y:S01]  /*1670*/  ULEA UR8, UR6, UR4, 0x3 ;  /* 0x0000000406087291 */ /* 0x000fe2000f8e18ff */
[----:B------:R-:W-:-:S08]  /*1680*/  UMOV UR24, URZ ;  /* 0x000000ff00187c82 */ /* 0x000fd00008000000 */
[----:B------:R1:W2:Y:S01]  /*1690*/  SYNCS.PHASECHK.TRANS64.TRYWAIT P0, [UR8+0x20], R2 ;  /* 0x00002002ff0075a7 */ /* 0x0002a20008001108 */
[----:B------:R-:W-:Y:S02]  /*16a0*/  USHF.L.U32 UR35, UR35, 0x7, URZ ;  /* 0x0000000723237899 */ /* 0x000fe400080006ff */
[----:B------:R-:W-:Y:S01]  /*16b0*/  USHF.L.U32 UR11, UR11, 0x7, URZ ;  /* 0x000000070b0b7899 */ /* 0x000fe200080006ff */
[----:B------:R-:W-:Y:S11]  /*16c0*/  BRA.U !UP0, `(.L_x_20) ;  /* 0x0000000108a47547 */ /* 0x000ff6000b800000 */
[----:B------:R-:W-:Y:S01]  /*16d0*/  UMOV UR16, URZ ;  /* 0x000000ff00107c82 */ /* 0x000fe20008000000 */
[----:B------:R-:W-:-:S05]  /*16e0*/  UMOV UR17, UR6 ;  /* 0x0000000600117c82 */ /* 0x000fca0008000000 */
.L_x_25:
[----:B-1----:R-:W-:Y:S01]  /*16f0*/  ULEA UR33, UR17, UR4, 0x3 ;  /* 0x0000000411217291 */ /* 0x002fe2000f8e18ff */
[----:B--2---:R-:W-:Y:S01]  /*1700*/  @!P5 MOV R3, 0x8000 ;  /* 0x000080000003d802 */ /* 0x004fe20000000f00 */
[----:B--2---:R-:W-:Y:S10]  /*1710*/  @P0 BRA `(.L_x_21) ;  /* 0x00000000000c0947 */ /* 0x004ff40003800000 */
[----:B------:R-:W-:-:S04]  /*1720*/  SHF.L.U32 R5, R15, 0x1f, RZ ;  /* 0x0000001f0f057819 */ /* 0x000fc800000006ff */
[----:B------:R-:W2:Y:S02]  /*1730*/  SYNCS.PHASECHK.TRANS64.TRYWAIT P0, [UR33+0x20], R5 ;  /* 0x00002005ff0075a7 */ /* 0x000ea40008001121 */
[----:B--2---:R-:W-:Y:S05]  /*1740*/  @!P0 BRA `(.L_x_22) ;  /* 0x0000006800fc8947 */ /* 0x004fea0003800000 */
.L_x_21:
[----:B------:R2:W-:Y:S01]  /*1750*/  @!P5 SYNCS.ARRIVE.TRANS64 RZ, [UR33], R3 ;  /* 0x00000003ffffd9a7 */ /* 0x0005e20008000021 */
[----:B------:R-:W-:Y:S04]  /*1760*/  BSSY.RECONVERGENT B0, `(.L_x_23) ;  /* 0x0000003000007945 */ /* 0x000fe80003800200 */
[----:B------:R-:W-:Y:S05]  /*1770*/  @P4 BRA `(.L_x_24) ;  /* 0x0000000000044947 */ /* 0x000fea0003800000 */
[----:B------:R-:W-:Y:S05]  /*1780*/  BPT.TRAP 0x1 ;  /* 0x000000040000795c */ /* 0x000fea0000300000 */
.L_x_24:
[----:B------:R-:W-:Y:S05]  /*1790*/  BSYNC.RECONVERGENT B0 ;  /* 0x0000000000007941 */ /* 0x000fea0003800200 */
.L_x_23:
[----:B------:R-:W-:Y:S02]  /*17a0*/  UIADD3 UR6, UPT, UPT, UR17, 0x1, URZ ;  /* 0x0000000111067890 */ /* 0x000fe4000fffe0ff */
[----:B------:R-:W-:Y:S02]  /*17b0*/  UIADD3 UR26, UP1, UPT, UR22, 0x80, URZ ;  /* 0x00000080161a7890 */ /* 0x000fe4000ff3e0ff */
[----:B------:R-:W-:Y:S02]  /*17c0*/  UISETP.NE.AND UP0, UPT, UR6, 0x4, UPT ;  /* 0x000000040600788c */ /* 0x000fe4000bf05270 */
[----:B------:R-:W-:Y:S02]  /*17d0*/  USHF.L.U32 UR34, UR16, 0x7, URZ ;  /* 0x0000000710227899 */ /* 0x000fe400080006ff */
[----:B------:R-:W-:Y:S02]  /*17e0*/  USEL UR9, URZ, 0x1, UP0 ;  /* 0x00000001ff097887 */ /* 0x000fe40008000000 */
[----:B------:R-:W-:-:S02]  /*17f0*/  USEL UR6, UR6, URZ, UP0 ;  /* 0x000000ff06067287 */ /* 0x000fc40008000000 */
[----:B------:R-:W-:Y:S02]  /*1800*/  UIADD3 UR20, UP0, UPT, UR22, 0x180, URZ ;  /* 0x0000018016147890 */ /* 0x000fe4000ff1e0ff */
[----:B------:R-:W-:Y:S01]  /*1810*/  ULEA UR8, UR6, UR4, 0x3 ;  /* 0x0000000406087291 */ /* 0x000fe2000f8e18ff */
[----:B------:R-:W-:Y:S01]  /*1820*/  LOP3.LUT R15, R15, UR9, RZ, 0x3c, !PT ;  /* 0x000000090f0f7c12 */ /* 0x000fe2000f8e3cff */
[----:B------:R-:W-:Y:S02]  /*1830*/  UIADD3.X UR27, UPT, UPT, URZ, UR23, URZ, UP1, !UPT ;  /* 0x00000017ff1b7290 */ /* 0x000fe40008ffe4ff */
[----:B------:R-:W-:Y:S01]  /*1840*/  UIADD3.X UR21, UPT, UPT, URZ, UR23, URZ, UP0, !UPT ;  /* 0x00000017ff157290 */ /* 0x000fe200087fe4ff */
[----:B-1----:R-:W-:Y:S01]  /*1850*/  SHF.L.U32 R2, R15, 0x1f, RZ ;  /* 0x0000001f0f027819 */ /* 0x002fe200000006ff */
[----:B------:R-:W-:Y:S01]  /*1860*/  UMOV UR18, 0x0 ;  /* 0x0000000000127882 */ /* 0x000fe20000000000 */
[----:B------:R-:W-:Y:S01]  /*1870*/  UMOV UR19, 0x10000000 ;  /* 0x1000000000137882 */ /* 0x000fe20000000000 */
[----:B------:R-:W-:Y:S01]  /*1880*/  UMOV UR12, UR36 ;  /* 0x00000024000c7c82 */ /* 0x000fe20008000000 */
[----:B------:R1:W1:Y:S01]  /*1890*/  SYNCS.PHASECHK.TRANS64.TRYWAIT P0, [UR8+0x20], R2 ;  /* 0x00002002ff0075a7 */ /* 0x0002620008001108 */
[----:B------:R-:W-:Y:S01]  /*18a0*/  ULEA UR8, UR17, UR4, 0xe ;  /* 0x0000000411087291 */ /* 0x000fe2000f8e70ff */
[----:B------:R-:W-:Y:S01]  /*18b0*/  UMOV UR9, UR33 ;  /* 0x0000002100097c82 */ /* 0x000fe20008000000 */
[----:B------:R-:W-:-:S02]  /*18c0*/  UMOV UR10, UR34 ;  /* 0x00000022000a7c82 */ /* 0x000fc40008000000 */
[----:B------:R-:W-:Y:S02]  /*18d0*/  UIADD3 UR32, UPT, UPT, UR8, 0x8400, URZ ;  /* 0x0000840008207890 */ /* 0x000fe4000fffe0ff */
[----:B------:R-:W-:Y:S02]  /*18e0*/  UIADD3 UR8, UPT, UPT, UR8, 0x18400, URZ ;  /* 0x0001840008087890 */ /* 0x000fe4000fffe0ff */
[----:B------:R-:W-:Y:S01]  /*18f0*/  UIADD3 UR16, UPT, UPT, UR16, 0x1, URZ ;  /* 0x0000000110107890 */ /* 0x000fe2000fffe0ff */
[----:B------:R-:W-:Y:S01]  /*1900*/  UMOV UR24, UR5 ;  /* 0x0000000500187c82 */ /* 0x000fe20008000000 */
[----:B------:R-:W-:Y:S02]  /*1910*/  UMOV UR17, UR6 ;  /* 0x0000000600117c82 */ /* 0x000fe40008000000 */
[----:B------:R-:W-:Y:S01]  /*1920*/  UISETP.NE.AND UP0, UPT, UR16, UR5, UPT ;  /* 0x000000051000728c */ /* 0x000fe2000bf05270 */
[----:B------:R1:W-:Y:S02]  /*1930*/  UTMALDG.3D [UR32], [UR26], desc[UR18] ;  /* 0x000012201a0075b4 */ /* 0x0003e40008011000 */
[----:B------:R1:W-:Y:S06]  /*1940*/  UTMALDG.3D [UR8], [UR20], desc[UR18] ;  /* 0x00001208140075b4 */ /* 0x0003ec0008011000 */
[----:B------:R-:W-:Y:S05]  /*1950*/  BRA.U UP0, `(.L_x_25) ;  /* 0xfffffffd00647547 */ /* 0x000fea000b83ffff */
.L_x_20:
[----:B-1----:R-:W-:Y:S01]  /*1960*/  ULEA UR8, UR6, UR4, 0x3 ;  /* 0x0000000406087291 */ /* 0x002fe2000f8e18ff */
[----:B------:R-:W-:Y:S01]  /*1970*/  SHF.L.U32 R2, R15, 0x1f, RZ ;  /* 0x0000001f0f027819 */ /* 0x000fe200000006ff */
[----:B------:R-:W-:Y:S01]  /*1980*/  @!P1 SYNCS.ARRIVE.TRANS64.A1T0 RZ, [UR4+0x68], RZ ;  /* 0x000068ffffff99a7 */ /* 0x000fe20008100004 */
[----:B------:R-:W-:-:S06]  /*1990*/  UISETP.GT.AND UP0, UPT, UR15, UR14, UPT ;  /* 0x0000000e0f00728c */ /* 0x000fcc000bf04270 */
[----:B--2---:R1:W2:Y:S03]  /*19a0*/  SYNCS.PHASECHK.TRANS64.TRYWAIT P0, [UR8+0x20], R2 ;  /* 0x00002002ff0075a7 */ /* 0x0042a60008001108 */
[----:B------:R-:W-:Y:S05]  /*19b0*/  BRA.U !UP0, `(.L_x_26) ;  /* 0x0000000108a87547 */ /* 0x000fea000b800000 */
[----:B------:R-:W-:Y:S01]  /*19c0*/  UIADD3 UR21, UPT, UPT, UR7, UR24, URZ ;  /* 0x0000001807157290 */ /* 0x000fe2000fffe0ff */
[----:B------:R-:W-:-:S11]  /*19d0*/  UMOV UR25, UR6 ;  /* 0x0000000600197c82 */ /* 0x000fd60008000000 */
.L_x_31:
[----:B-1----:R-:W-:Y:S01]  /*19e0*/  ULEA UR17, UR25, UR4, 0x3 ;  /* 0x0000000419117291 */ /* 0x002fe2000f8e18ff */
[----:B--2---:R-:W-:Y:S01]  /*19f0*/  @!P5 MOV R3, 0x8000 ;  /* 0x000080000003d802 */ /* 0x004fe20000000f00 */
[----:B--2---:R-:W-:Y:S10]  /*1a00*/  @P0 BRA `(.L_x_27) ;  /* 0x00000000000c0947 */ /* 0x004ff40003800000 */
[----:B------:R-:W-:-:S04]  /*1a10*/  SHF.L.U32 R5, R15, 0x1f, RZ ;  /* 0x0000001f0f057819 */ /* 0x000fc800000006ff */
[----:B------:R-:W2:Y:S02]  /*1a20*/  SYNCS.PHASECHK.TRANS64.TRYWAIT P0, [UR17+0x20], R5 ;  /* 0x00002005ff0075a7 */ /* 0x000ea40008001111 */
[----:B--2---:R-:W-:Y:S05]  /*1a30*/  @!P0 BRA `(.L_x_28) ;  /* 0x0000006800588947 */ /* 0x004fea0003800000 */
.L_x_27:
[----:B------:R2:W-:Y:S01]  /*1a40*/  @!P5 SYNCS.ARRIVE.TRANS64 RZ, [UR17], R3 ;  /* 0x00000003ffffd9a7 */ /* 0x0005e20008000011 */
[----:B------:R-:W-:Y:S04]  /*1a50*/  BSSY.RECONVERGENT B0, `(.L_x_29) ;  /* 0x0000003000007945 */ /* 0x000fe80003800200 */
[----:B------:R-:W-:Y:S05]  /*1a60*/  @P4 BRA `(.L_x_30) ;  /* 0x0000000000044947 */ /* 0x000fea0003800000 */
[----:B------:R-:W-:Y:S05]  /*1a70*/  BPT.TRAP 0x1 ;  /* 0x000000040000795c */ /* 0x000fea0000300000 */
.L_x_30:
[----:B------:R-:W-:Y:S05]  /*1a80*/  BSYNC.RECONVERGENT B0 ;  /* 0x0000000000007941 */ /* 0x000fea0003800200 */
.L_x_29:
        /* <DEDUP_REMOVED lines=20> */
[----:B------:R-:W-:Y:S01]  /*1bd0*/  UIADD3 UR8, UPT, UPT, UR8, 0x18400, URZ ;  /* 0x0001840008087890 */ /* 0x000fe2000fffe0ff */
[----:B------:R-:W-:Y:S01]  /*1be0*/  UMOV UR9, UR17 ;  /* 0x0000001100097c82 */ /* 0x000fe20008000000 */
[----:B------:R-:W-:Y:S01]  /*1bf0*/  UMOV UR10, UR18 ;  /* 0x00000012000a7c82 */ /* 0x000fe20008000000 */
[----:B------:R-:W-:Y:S01]  /*1c00*/  UIADD3 UR24, UPT, UPT, UR24, 0x1, URZ ;  /* 0x0000000118187890 */ /* 0x000fe2000fffe0ff */
[----:B------:R-:W-:-:S03]  /*1c10*/  UMOV UR25, UR6 ;  /* 0x0000000600197c82 */ /* 0x000fc60008000000 */
[----:B------:R1:W-:Y:S01]  /*1c20*/  UTMALDG.3D [UR16], [UR30], desc[UR26] ;  /* 0x00001a101e0075b4 */ /* 0x0003e20008011000 */
[----:B------:R-:W-:Y:S01]  /*1c30*/  UISETP.NE.AND UP0, UPT, UR24, UR21, UPT ;  /* 0x000000151800728c */ /* 0x000fe2000bf05270 */
[----:B------:R1:W-:Y:S08]  /*1c40*/  UTMALDG.3D [UR8], [UR28], desc[UR26] ;  /* 0x00001a081c0075b4 */ /* 0x0003f00008011000 */
[----:B------:R-:W-:Y:S05]  /*1c50*/  BRA.U UP0, `(.L_x_31) ;  /* 0xfffffffd00607547 */ /* 0x000fea000b83ffff */
.L_x_26:
[----:B-1----:R-:W-:Y:S01]  /*1c60*/  LEA R2, R14, UR4, 0x3 ;  /* 0x000000040e027c11 */ /* 0x002fe2000f8e18ff */
[----:B------:R-:W-:Y:S01]  /*1c70*/  NOP ;  /* 0x0000000000007918 */ /* 0x000fe20000000000 */
[----:B--2---:R-:W-:Y:S02]  /*1c80*/  SHF.L.U32 R3, R12, 0x1f, RZ ;  /* 0x0000001f0c037819 */ /* 0x004fe400000006ff */
[----:B------:R-:W-:Y:S02]  /*1c90*/  LEA R4, R14, UR4, 0x4 ;  /* 0x000000040e047c11 */ /* 0x000fe4000f8e20ff */
[----:B------:R-:W1:Y:S02]  /*1ca0*/  SYNCS.PHASECHK.TRANS64.TRYWAIT P0, [R2+URZ+0x70], R3 ;  /* 0x00007003020075a7 */ /* 0x000e6400080011ff */
[----:B-1----:R-:W-:Y:S05]  /*1cb0*/  @!P0 BRA `(.L_x_32) ;  /* 0x0000006400d08947 */ /* 0x002fea0003800000 */
.L_x_108:
[----:B------:R-:W2:Y:S01]  /*1cc0*/  LDS.128 R4, [R4+0x100] ;  /* 0x0001000004047984 */ /* 0x000ea20000000c00 */
[----:B---3--:R-:W-:Y:S01]  /*1cd0*/  ISETP.GE.AND P0, PT, R72, 0x1, PT ;  /* 0x000000014800780c */ /* 0x008fe20003f06270 */
[----:B-1----:R-:W-:Y:S01]  /*1ce0*/  VIADD R2, R2, 0x80 ;  /* 0x0000008002027836 */ /* 0x002fe20000000000 */
[----:B------:R-:W-:Y:S01]  /*1cf0*/  @!PT LDS RZ, [RZ] ;  /* 0x00000000fffff984 */ /* 0x000fe20000000800 */
[----:B------:R-:W-:Y:S01]  /*1d00*/  @!PT LDS RZ, [RZ] ;  /* 0x00000000fffff984 */ /* 0x000fe20000000800 */
[----:B------:R-:W-:Y:S01]  /*1d10*/  @!PT LDS RZ, [RZ] ;  /* 0x00000000fffff984 */ /* 0x000fe20000000800 */
[----:B------:R-:W-:Y:S01]  /*1d20*/  @!PT LDS RZ, [RZ] ;  /* 0x00000000fffff984 */ /* 0x000fe20000000800 */
[----:B------:R1:W-:Y:S06]  /*1d30*/  MEMBAR.ALL.CTA ;  /* 0x0000000000007992 */ /* 0x0003ec0000008000 */
[----:B-1----:R-:W1:Y:S01]  /*1d40*/  FENCE.VIEW.ASYNC.S ;  /* 0x00000000000073c6 */ /* 0x002e620000000000 */
[----:B------:R-:W-:-:S04]  /*1d50*/  PRMT R2, RZ, 0x654, R2 ;  /* 0x00000654ff027816 */ /* 0x000fc80000000002 */
[----:B-1----:R1:W-:Y:S01]  /*1d60*/  SYNCS.ARRIVE.TRANS64.RED.A1T0 RZ, [R2+URZ], RZ ;  /* 0x000000ff02ff79a7 */ /* 0x0023e200081004ff */
[----:B--2---:R-:W-:-:S13]  /*1d70*/  LOP3.LUT P2, RZ, R6, 0x1, RZ, 0xc0, !PT ;  /* 0x0000000106ff7812 */ /* 0x004fda000784c0ff */
[----:B------:R-:W-:Y:S01]  /*1d80*/  @P2 SHF.R.U32.HI R3, RZ, 0x10, R5 ;  /* 0x00000010ff032819 */ /* 0x000fe20000011605 */
[----:B------:R-:W-:Y:S01]  /*1d90*/  VOTEU.ANY UP0, P2 ;  /* 0x0000000000ff7886 */ /* 0x000fe20001000100 */
[----:B------:R-:W-:Y:S02]  /*1da0*/  @P2 MOV R13, R4 ;  /* 0x00000004000d2202 */ /* 0x000fe40000000f00 */
[----:B------:R-:W-:Y:S02]  /*1db0*/  @P2 R2UR.BROADCAST UR8, R3 ;  /* 0x00000000030822ca */ /* 0x000fe400008e0000 */
[----:B------:R-:W-:-:S11]  /*1dc0*/  @P2 LOP3.LUT R11, R5, 0xffff, RZ, 0xc0, !PT ;  /* 0x0000ffff050b2812 */ /* 0x000fd600078ec0ff */
[----:B------:R-:W-:Y:S01]  /*1dd0*/  @UP0 UMOV UR36, UR8 ;  /* 0x0000000800240c82 */ /* 0x000fe20008000000 */
[----:B-1----:R-:W-:Y:S05]  /*1de0*/  @!P0 BRA `(.L_x_33) ;  /* 0x0000000000b88947 */ /* 0x002fea0003800000 */
[----:B------:R-:W4:Y:S01]  /*1df0*/  LDC.64 R4, c[0x0][0xb18] ;  /* 0x0002c600ff047b82 */ /* 0x000f220000000a00 */
[----:B------:R-:W-:-:S07]  /*1e00*/  ISETP.NE.AND P3, PT, R72, 0x1, PT ;  /* 0x000000014800780c */ /* 0x000fce0003f65270 */
[----:B------:R-:W1:Y:S08]  /*1e10*/  LDC.64 R6, c[0x0][0xb10] ;  /* 0x0002c400ff067b82 */ /* 0x000e700000000a00 */
[----:B------:R-:W2:Y:S08]  /*1e20*/  LDC R16, c[0x0][0xb20] ;  /* 0x0002c800ff107b82 */ /* 0x000eb00000000800 */
[----:B------:R-:W3:Y:S01]  /*1e30*/  LDC R18, c[0x0][0xb0c] ;  /* 0x0002c300ff127b82 */ /* 0x000ee20000000800 */
[----:B----4-:R-:W-:Y:S01]  /*1e40*/  IMAD.HI.U32 R17, R0, R5, RZ ;  /* 0x0000000500117227 */ /* 0x010fe200078e00ff */
[----:B------:R-:W-:-:S03]  /*1e50*/  ISETP.NE.AND P0, PT, R4, 0x1, PT ;  /* 0x000000010400780c */ /* 0x000fc60003f05270 */
[----:B------:R-:W-:-:S03]  /*1e60*/  IMAD.HI.U32 R5, R11, R5, RZ ;  /* 0x000000050b057227 */ /* 0x000fc600078e00ff */
[----:B------:R-:W4:Y:S01]  /*1e70*/  LDC.64 R2, c[0x0][0xb28] ;  /* 0x0002ca00ff027b82 */ /* 0x000f220000000a00 */
[----:B-1----:R-:W-:-:S04]  /*1e80*/  IMAD.HI.U32 R20, R9, R6, RZ ;  /* 0x0000000609147227 */ /* 0x002fc800078e00ff */
[----:B------:R-:W-:Y:S01]  /*1e90*/  IMAD.HI.U32 R22, R13, R6, RZ ;  /* 0x000000060d167227 */ /* 0x000fe200078e00ff */
[----:B------:R-:W-:Y:S02]  /*1ea0*/  SHF.R.U32.HI R20, RZ, R7, R20 ;  /* 0x00000007ff147219 */ /* 0x000fe40000011614 */
[-C--:B--2---:R-:W-:Y:S02]  /*1eb0*/  SHF.R.U32.HI R17, RZ, R16.reuse, R17 ;  /* 0x00000010ff117219 */ /* 0x084fe40000011611 */
[----:B------:R-:W-:Y:S02]  /*1ec0*/  SHF.R.U32.HI R16, RZ, R16, R5 ;  /* 0x00000010ff107219 */ /* 0x000fe40000011605 */
[----:B------:R-:W-:Y:S02]  /*1ed0*/  SEL R17, R0, R17, !P0 ;  /* 0x0000001100117207 */ /* 0x000fe40004000000 */
[----:B------:R-:W-:Y:S02]  /*1ee0*/  SHF.R.U32.HI R22, RZ, R7, R22 ;  /* 0x00000007ff167219 */ /* 0x000fe40000011616 */
[----:B---3--:R-:W-:-:S02]  /*1ef0*/  ISETP.NE.AND P1, PT, R18, 0x1, PT ;  /* 0x000000011200780c */ /* 0x008fc40003f25270 */
[----:B------:R-:W-:Y:S02]  /*1f00*/  SEL R5, R11, R16, !P0 ;  /* 0x000000100b057207 */ /* 0x000fe40004000000 */
[----:B------:R-:W-:Y:S02]  /*1f10*/  SEL R19, R9, R20, !P1 ;  /* 0x0000001409137207 */ /* 0x000fe40004800000 */
[----:B------:R-:W-:Y:S01]  /*1f20*/  SEL R7, R13, R22, !P1 ;  /* 0x000000160d077207 */ /* 0x000fe20004800000 */
[----:B----4-:R-:W-:-:S04]  /*1f30*/  IMAD.HI.U32 R20, R17, R2, RZ ;  /* 0x0000000211147227 */ /* 0x010fc800078e00ff */
[----:B------:R-:W-:Y:S01]  /*1f40*/  IMAD.HI.U32 R6, R19, R2, RZ ;  /* 0x0000000213067227 */ /* 0x000fe200078e00ff */
[----:B------:R-:W-:-:S04]  /*1f50*/  @P3 SHF.R.U32.HI R17, RZ, R3, R20 ;  /* 0x00000003ff113219 */ /* 0x000fc80000011614 */
        /* <DEDUP_REMOVED lines=8> */
[----:B------:R-:W-:-:S04]  /*1fe0*/  @!P0 IMAD.HI.U32 R16, R7, R2, RZ ;  /* 0x0000000207108227 */ /* 0x000fc800078e00ff */
[----:B------:R-:W-:Y:S01]  /*1ff0*/  IMAD.MOV R2, RZ, RZ, -R6 ;  /* 0x000000ffff027224 */ /* 0x000fe200078e0a06 */
[----:B------:R-:W-:-:S03]  /*2000*/  @!P0 SHF.R.U32.HI R16, RZ, R3, R16 ;  /* 0x00000003ff108219 */ /* 0x000fc60000011610 */
[----:B------:R-:W-:Y:S01]  /*2010*/  IMAD R2, R72, R2, R5 ;  /* 0x0000000248027224 */ /* 0x000fe200078e0205 */
[----:B------:R-:W-:Y:S02]  /*2020*/  @!P0 SEL R3, R7, R16, !P3 ;  /* 0x0000001007038207 */ /* 0x000fe40005800000 */
[----:B------:R-:W-:-:S03]  /*2030*/  IADD3 R16, PT, PT, -R5, RZ, RZ ;  /* 0x000000ff05107210 */ /* 0x000fc60007ffe1ff */
[--C-:B------:R-:W-:Y:S02]  /*2040*/  @!P0 IMAD.IADD R6, R6, 0x1, -R3.reuse ;  /* 0x0000000106068824 */ /* 0x100fe400078e0a03 */
[----:B------:R-:W-:Y:S01]  /*2050*/  @!P0 IMAD R3, R2, R19, R3 ;  /* 0x0000001302038224 */ /* 0x000fe200078e0203 */
[----:B------:R-:W-:Y:S01]  /*2060*/  IADD3 R2, PT, PT, -R7, RZ, RZ ;  /* 0x000000ff07027210 */ /* 0x000fe20007ffe1ff */
[----:B------:R-:W-:Y:S02]  /*2070*/  @!P0 IMAD R5, R72, R6, R7 ;  /* 0x0000000648058224 */ /* 0x000fe400078e0207 */
[----:B------:R-:W-:Y:S02]  /*2080*/  IMAD R11, R4, R16, R11 ;  /* 0x00000010040b7224 */ /* 0x000fe400078e020b */
[----:B------:R-:W-:Y:S02]  /*2090*/  @!P0 IMAD.MOV.U32 R7, RZ, RZ, R3 ;  /* 0x000000ffff078224 */ /* 0x000fe400078e0003 */
[----:B------:R-:W-:-:S02]  /*20a0*/  IMAD R2, R18, R2, R13 ;  /* 0x0000000212027224 */ /* 0x000fc400078e020d */
[----:B------:R-:W-:Y:S02]  /*20b0*/  IMAD R11, R5, R4, R11 ;  /* 0x00000004050b7224 */ /* 0x000fe400078e020b */
[----:B------:R-:W-:Y:S02]  /*20c0*/  IMAD R13, R7, R18, R2 ;  /* 0x00000012070d7224 */ /* 0x000fe400078e0202 */
.L_x_33:
[----:B------:R-:W1:Y:S02]  /*20d0*/  LDCU UR8, c[0x0][0xb30] ;  /* 0x00016600ff0877ac */ /* 0x000e640008000800 */
[----:B-1----:R-:W-:-:S09]  /*20e0*/  UISETP.NE.AND UP0, UPT, UR8, 0x1, UPT ;  /* 0x000000010800788c */ /* 0x002fd2000bf05270 */
[----:B------:R-:W-:Y:S05]  /*20f0*/  BRA.U UP0, `(.L_x_34) ;  /* 0x0000000100407547 */ /* 0x000fea000b800000 */
[----:B------:R-:W1:Y:S08]  /*2100*/  LDC.64 R4, c[0x0][0xb10] ;  /* 0x0002c400ff047b82 */ /* 0x000e700000000a00 */
[----:B------:R-:W2:Y:S08]  /*2110*/  LDC.64 R2, c[0x0][0xb18] ;  /* 0x0002c600ff027b82 */ /* 0x000eb00000000a00 */
[----:B------:R-:W3:Y:S08]  /*2120*/  LDC R6, c[0x0][0xb20] ;  /* 0x0002c800ff067b82 */ /* 0x000ef00000000800 */
[----:B------:R-:W4:Y:S01]  /*2130*/  LDC R16, c[0x0][0xb0c] ;  /* 0x0002c300ff107b82 */ /* 0x000f220000000800 */
[----:B-1----:R-:W-:-:S05]  /*2140*/  IMAD.HI.U32 R4, R13, R4, RZ ;  /* 0x000000040d047227 */ /* 0x002fca00078e00ff */
[----:B------:R-:W-:Y:S01]  /*2150*/  SHF.R.U32.HI R4, RZ, R5, R4 ;  /* 0x00000005ff047219 */ /* 0x000fe20000011604 */
[----:B--2---:R-:W-:Y:S01]  /*2160*/  IMAD.HI.U32 R3, R11, R3, RZ ;  /* 0x000000030b037227 */ /* 0x004fe200078e00ff */
[----:B------:R-:W-:-:S04]  /*2170*/  ISETP.NE.AND P0, PT, R2, 0x1, PT ;  /* 0x000000010200780c */ /* 0x000fc80003f05270 */
[----:B---3--:R-:W-:-:S04]  /*2180*/  SHF.R.U32.HI R6, RZ, R6, R3 ;  /* 0x00000006ff067219 */ /* 0x008fc80000011603 */
[----:B------:R-:W-:Y:S02]  /*2190*/  SEL R3, R11, R6, !P0 ;  /* 0x000000060b037207 */ /* 0x000fe40004000000 */
[----:B----4-:R-:W-:-:S04]  /*21a0*/  ISETP.NE.AND P1, PT, R16, 0x1, PT ;  /* 0x000000011000780c */ /* 0x010fc80003f25270 */
[----:B------:R-:W-:-:S05]  /*21b0*/  SEL R4, R13, R4, !P1 ;  /* 0x000000040d047207 */ /* 0x000fca0004800000 */
[----:B------:R-:W-:Y:S02]  /*21c0*/  IMAD.IADD R5, R3, 0x1, -R4 ;  /* 0x0000000103057824 */ /* 0x000fe400078e0a04 */
[----:B------:R-:W-:Y:S02]  /*21d0*/  IMAD.IADD R3, R4, 0x1, -R3 ;  /* 0x0000000104037824 */ /* 0x000fe400078e0a03 */
[----:B------:R-:W-:Y:S02]  /*21e0*/  IMAD R13, R5, R16, R13 ;  /* 0x00000010050d7224 */ /* 0x000fe400078e020d */
[----:B------:R-:W-:-:S07]  /*21f0*/  IMAD R11, R3, R2, R11 ;  /* 0x00000002030b7224 */ /* 0x000fce00078e020b */
.L_x_34:
[----:B------:R-:W-:Y:S01]  /*2200*/  VIADD R14, R14, 0x1 ;  /* 0x000000010e0e7836 */ /* 0x000fe20000000000 */
[----:B------:R-:W-:Y:S01]  /*2210*/  PLOP3.LUT P1, PT, PT, PT, PT, 0x80, 0x8 ;  /* 0x000000000008781c */ /* 0x000fe20003f2f070 */
[----:B------:R-:W-:Y:S02]  /*2220*/  IMAD.IADD R21, R13, 0x1, R152 ;  /* 0x000000010d157824 */ /* 0x000fe400078e0298 */
[----:B------:R-:W-:Y:S01]  /*2230*/  IMAD.IADD R20, R11, 0x1, R150 ;  /* 0x000000010b147824 */ /* 0x000fe200078e0296 */
[----:B------:R-:W-:-:S04]  /*2240*/  ISETP.NE.AND P0, PT, R14, 0x2, PT ;  /* 0x000000020e00780c */ /* 0x000fc80003f05270 */
[----:B------:R-:W-:Y:S02]  /*2250*/  SEL R3, RZ, 0x1, P0 ;  /* 0x00000001ff037807 */ /* 0x000fe40000000000 */
[----:B------:R-:W-:Y:S02]  /*2260*/  SEL R14, R14, RZ, P0 ;  /* 0x000000ff0e0e7207 */ /* 0x000fe40000000000 */
[----:B------:R-:W-:Y:S01]  /*2270*/  LOP3.LUT R12, R12, R3, RZ, 0x3c, !PT ;  /* 0x000000030c0c7212 */ /* 0x000fe200078e3cff */
[----:B------:R-:W-:Y:S06]  /*2280*/  @P2 BRA `(.L_x_35) ;  /* 0xfffffff000a02947 */ /* 0x000fec000383ffff */
[----:B------:R-:W-:Y:S01]  /*2290*/  UIADD3 UR4, UPT, UPT, UR4, 0x20, URZ ;  /* 0x0000002004047890 */ /* 0x000fe2000fffe0ff */
[----:B------:R-:W-:-:S03]  /*22a0*/  SHF.L.U32 R3, R15, 0x1f, RZ ;  /* 0x0000001f0f037819 */ /* 0x000fc600000006ff */
[----:B------:R-:W-:-:S09]  /*22b0*/  ULEA UR5, UR6, UR4, 0x3 ;  /* 0x0000000406057291 */ /* 0x000fd2000f8e18ff */
[----:B------:R-:W1:Y:S02]  /*22c0*/  SYNCS.PHASECHK.TRANS64.TRYWAIT P0, [UR5], R3 ;  /* 0x00000003ff0075a7 */ /* 0x000e640008001105 */
[----:B-1----:R-:W-:Y:S05]  /*22d0*/  @!P0 BRA `(.L_x_36) ;  /* 0x00000060005c8947 */ /* 0x002fea0003800000 */
.L_x_110:
[----:B------:R-:W-:-:S04]  /*22e0*/  UIADD3 UR6, UPT, UPT, UR6, 0x1, URZ ;  /* 0x0000000106067890 */ /* 0x000fc8000fffe0ff */
[----:B------:R-:W-:-:S04]  /*22f0*/  UISETP.NE.AND UP0, UPT, UR6, 0x4, UPT ;  /* 0x000000040600788c */ /* 0x000fc8000bf05270 */
[----:B------:R-:W-:Y:S02]  /*2300*/  USEL UR7, URZ, 0x1, UP0 ;  /* 0x00000001ff077887 */ /* 0x000fe40008000000 */
[----:B------:R-:W-:-:S04]  /*2310*/  USEL UR6, UR6, URZ, UP0 ;  /* 0x000000ff06067287 */ /* 0x000fc80008000000 */
[----:B------:R-:W-:Y:S01]  /*2320*/  ULEA UR5, UR6, UR4, 0x3 ;  /* 0x0000000406057291 */ /* 0x000fe2000f8e18ff */
[----:B------:R-:W-:-:S04]  /*2330*/  LOP3.LUT R2, R15, UR7, RZ, 0x3c, !PT ;  /* 0x000000070f027c12 */ /* 0x000fc8000f8e3cff */
[----:B-1----:R-:W-:-:S04]  /*2340*/  SHF.L.U32 R3, R2, 0x1f, RZ ;  /* 0x0000001f02037819 */ /* 0x002fc800000006ff */
[----:B------:R-:W1:Y:S02]  /*2350*/  SYNCS.PHASECHK.TRANS64.TRYWAIT P0, [UR5], R3 ;  /* 0x00000003ff0075a7 */ /* 0x000e640008001105 */
[----:B-1----:R-:W-:Y:S05]  /*2360*/  @!P0 BRA `(.L_x_37) ;  /* 0x0000006000508947 */ /* 0x002fea0003800000 */
.L_x_112:
        /* <DEDUP_REMOVED lines=9> */
.L_x_114:
[----:B------:R-:W-:-:S04]  /*2400*/  UIADD3 UR6, UPT, UPT, UR6, 0x1, URZ ;  /* 0x0000000106067890 */ /* 0x000fc8000fffe0ff */
[----:B------:R-:W-:-:S04]  /*2410*/  UISETP.NE.AND UP0, UPT, UR6, 0x4, UPT ;  /* 0x000000040600788c */ /* 0x000fc8000bf05270 */
[----:B------:R-:W-:Y:S02]  /*2420*/  USEL UR5, URZ, 0x1, UP0 ;  /* 0x00000001ff057887 */ /* 0x000fe40008000000 */
[----:B------:R-:W-:-:S04]  /*2430*/  USEL UR6, UR6, URZ, UP0 ;  /* 0x000000ff06067287 */ /* 0x000fc80008000000 */
[----:B------:R-:W-:Y:S01]  /*2440*/  ULEA UR6, UR6, UR4, 0x3 ;  /* 0x0000000406067291 */ /* 0x000fe2000f8e18ff */
[----:B-1----:R-:W-:-:S04]  /*2450*/  LOP3.LUT R3, R2, UR5, RZ, 0x3c, !PT ;  /* 0x0000000502037c12 */ /* 0x002fc8000f8e3cff */
[----:B------:R-:W-:Y:S01]  /*2460*/  SHF.L.U32 R3, R3, 0x1f, RZ ;  /* 0x0000001f03037819 */ /* 0x000fe200000006ff */
[----:B----4-:R-:W-:-:S07]  /*2470*/  IMAD.U32 R0, RZ, RZ, UR6 ;  /* 0x00000006ff007e24 */ /* 0x010fce000f8e00ff */
.L_x_39:
[----:B-1----:R1:W2:Y:S02]  /*2480*/  SYNCS.PHASECHK.TRANS64.TRYWAIT P0, [R0+URZ], R3 ;  /* 0x00000003000075a7 */ /* 0x0022a400080011ff */
[----:B--2---:R-:W-:Y:S05]  /*2490*/  @!P0 NANOSLEEP.SYNCS 0x989680 ;  /* 0x009896800000895d */ /* 0x004fea0003900000 */
[----:B------:R-:W2:Y:S02]  /*24a0*/  @!P0 SYNCS.PHASECHK.TRANS64 P0, [R0+URZ], R3 ;  /* 0x00000003000085a7 */ /* 0x000ea400080010ff */
[----:B--2---:R-:W-:Y:S05]  /*24b0*/  @P0 EXIT ;  /* 0x000000000000094d */ /* 0x004fea0003800000 */
[----:B------:R-:W-:Y:S05]  /*24c0*/  BRA `(.L_x_39) ;  /* 0xfffffffc00ec7947 */ /* 0x000fea000383ffff */
.L_x_17:
[----:B------:R-:W-:-:S04]  /*24d0*/  UISETP.NE.AND UP1, UPT, UR37, URZ, UPT ;  /* 0x000000ff2500728c */ /* 0x000fc8000bf25270 */
[----:B------:R-:W-:-:S09]  /*24e0*/  UISETP.NE.OR UP1, UPT, UR8, 0x1, UP1 ;  /* 0x000000010800788c */ /* 0x000fd20008f25670 */
[----:B------:R-:W-:Y:S05]  /*24f0*/  BRA.U UP1, `(.L_x_40) ;  /* 0x0000000501487547 */ /* 0x000fea000b800000 */
[----:B------:R-:W-:Y:S01]  /*2500*/  ISETP.NE.AND P2, PT, R2, RZ, PT ;  /* 0x000000ff0200720c */ /* 0x000fe20003f45270 */
[----:B------:R-:W-:Y:S01]  /*2510*/  IMAD.MOV.U32 R12, RZ, RZ, 0x1 ;  /* 0x00000001ff0c7424 */ /* 0x000fe200078e00ff */
[----:B------:R-:W-:Y:S02]  /*2520*/  CS2R R10, SRZ ;  /* 0x00000000000a7805 */ /* 0x000fe4000001ff00 */
[----:B------:R-:W-:Y:S01]  /*2530*/  CS2R R8, SRZ ;  /* 0x0000000000087805 */ /* 0x000fe2000001ff00 */
[----:B------:R-:W-:Y:S01]  /*2540*/  UMOV UR4, 0x400 ;  /* 0x0000040000047882 */ /* 0x000fe20000000000 */
[----:B------:R-:W-:Y:S01]  /*2550*/  UMOV UR6, URZ ;  /* 0x000000ff00067c82 */ /* 0x000fe20008000000 */
[----:B------:R-:W-:-:S12]  /*2560*/  ULEA UR37, UR37, UR4, 0x18 ;  /* 0x0000000425257291 */ /* 0x000fd8000f8ec0ff */
.L_x_44:
[----:B------:R-:W-:Y:S02]  /*2570*/  LEA R0, R8, UR37, 0x3 ;  /* 0x0000002508007c11 */ /* 0x000fe4000f8e18ff */
[----:B------:R-:W-:-:S03]  /*2580*/  SHF.L.U32 R5, R9, 0x1f, RZ ;  /* 0x0000001f09057819 */ /* 0x000fc600000006ff */
[----:B------:R-:W-:Y:S01]  /*2590*/  VIADD R4, R0, 0xe0 ;  /* 0x000000e000047836 */ /* 0x000fe20000000000 */
[----:B------:R-:W1:Y:S02]  /*25a0*/  SYNCS.PHASECHK.TRANS64.TRYWAIT P0, [R0+URZ+0xd0], R5 ;  /* 0x0000d005000075a7 */ /* 0x000e6400080011ff */
[----:B-1----:R-:W-:Y:S05]  /*25b0*/  @!P0 BRA `(.L_x_41) ;  /* 0x0000005c00ec8947 */ /* 0x002fea0003800000 */
.L_x_115:
[----:B------:R-:W-:Y:S01]  /*25c0*/  ULEA UR5, UR6, UR37, 0x3 ;  /* 0x0000002506057291 */ /* 0x000fe2000f8e18ff */
[----:B------:R-:W-:Y:S02]  /*25d0*/  PRMT R4, RZ, 0x654, R4 ;  /* 0x00000654ff047816 */ /* 0x000fe40000000004 */
[----:B-1----:R-:W-:Y:S01]  /*25e0*/  SHF.L.U32 R5, R12, 0x1f, RZ ;  /* 0x0000001f0c057819 */ /* 0x002fe200000006ff */
[----:B------:R-:W-:Y:S01]  /*25f0*/  UIADD3 UR4, UPT, UPT, UR5, 0x70, URZ ;  /* 0x0000007005047890 */ /* 0x000fe2000fffe0ff */
[----:B------:R1:W-:Y:S05]  /*2600*/  SYNCS.ARRIVE.TRANS64.RED.A1T0 RZ, [R4+URZ], RZ ;  /* 0x000000ff04ff79a7 */ /* 0x0003ea00081004ff */
[----:B------:R-:W-:Y:S01]  /*2610*/  IMAD.U32 R7, RZ, RZ, UR4 ;  /* 0x00000004ff077e24 */ /* 0x000fe2000f8e00ff */
[----:B------:R-:W2:Y:S04]  /*2620*/  SYNCS.PHASECHK.TRANS64.TRYWAIT P0, [UR5+0x80], R5 ;  /* 0x00008005ff0075a7 */ /* 0x000ea80008001105 */
[----:B------:R-:W-:Y:S01]  /*2630*/  PRMT R6, R2, 0x654, R7 ;  /* 0x0000065402067816 */ /* 0x000fe20000000007 */
[----:B-1----:R-:W-:Y:S01]  /*2640*/  @!P2 IMAD.MOV.U32 R4, RZ, RZ, 0x10 ;  /* 0x00000010ff04a424 */ /* 0x002fe200078e00ff */
[----:B--2---:R-:W-:Y:S06]  /*2650*/  @!P0 BRA `(.L_x_42) ;  /* 0x0000005c00d88947 */ /* 0x004fec0003800000 */
.L_x_117:
[----:B------:R-:W-:Y:S01]  /*2660*/  ULEA UR4, UR6, UR37, 0x4 ;  /* 0x0000002506047291 */ /* 0x000fe2000f8e20ff */
[----:B------:R-:W-:Y:S01]  /*2670*/  SEL R3, R6, R3, !P2 ;  /* 0x0000000306037207 */ /* 0x000fe20005000000 */
[----:B------:R-:W-:Y:S01]  /*2680*/  UIADD3 UR5, UPT, UPT, UR5, 0x70, URZ ;  /* 0x0000007005057890 */ /* 0x000fe2000fffe0ff */
[----:B-1----:R-:W-:Y:S01]  /*2690*/  LEA R0, R11, UR37, 0x3 ;  /* 0x000000250b007c11 */ /* 0x002fe2000f8e18ff */
[----:B------:R-:W-:Y:S01]  /*26a0*/  UIADD3 UR4, UPT, UPT, UR4, 0x100, URZ ;  /* 0x0000010004047890 */ /* 0x000fe2000fffe0ff */
[----:B------:R-:W-:Y:S01]  /*26b0*/  SHF.L.U32 R5, R10, 0x1f, RZ ;  /* 0x0000001f0a057819 */ /* 0x000fe200000006ff */
[----:B------:R1:W-:Y:S01]  /*26c0*/  @!P2 SYNCS.ARRIVE.TRANS64.RED RZ, [R3+URZ], R4 ;  /* 0x0000000403ffa9a7 */ /* 0x0003e200080004ff */
[----:B------:R-:W-:Y:S01]  /*26d0*/  UIADD3 UR6, UPT, UPT, UR6, 0x1, URZ ;  /* 0x0000000106067890 */ /* 0x000fe2000fffe0ff */
[----:B------:R-:W-:-:S03]  /*26e0*/  VIADD R8, R8, 0x1 ;  /* 0x0000000108087836 */ /* 0x000fc60000000000 */
[----:B------:R-:W-:Y:S02]  /*26f0*/  UISETP.NE.AND UP0, UPT, UR6, 0x2, UPT ;  /* 0x000000020600788c */ /* 0x000fe4000bf05270 */
[----:B------:R-:W-:Y:S06]  /*2700*/  UGETNEXTWORKID.BROADCAST [UR4], [UR5] ;  /* 0x00000000040073ca */ /* 0x000fec0008000100 */
[----:B------:R-:W-:Y:S01]  /*2710*/  USEL UR4, URZ, 0x1, UP0 ;  /* 0x00000001ff047887 */ /* 0x000fe20008000000 */
[----:B------:R-:W-:Y:S01]  /*2720*/  ISETP.NE.AND P0, PT, R8, 0x2, PT ;  /* 0x000000020800780c */ /* 0x000fe20003f05270 */
[----:B------:R-:W-:Y:S01]  /*2730*/  USEL UR6, UR6, URZ, UP0 ;  /* 0x000000ff06067287 */ /* 0x000fe20008000000 */
[----:B------:R-:W2:Y:S03]  /*2740*/  SYNCS.PHASECHK.TRANS64.TRYWAIT P1, [R0+URZ+0x70], R5 ;  /* 0x00007005000075a7 */ /* 0x000ea600080211ff */
[----:B------:R-:W-:Y:S01]  /*2750*/  LOP3.LUT R12, R12, UR4, RZ, 0x3c, !PT ;  /* 0x000000040c0c7c12 */ /* 0x000fe2000f8e3cff */
[----:B-12---:R-:W-:Y:S07]  /*2760*/  @!P1 BRA `(.L_x_43) ;  /* 0x0000005c00ac9947 */ /* 0x006fee0003800000 */
.L_x_118:
[C---:B------:R-:W-:Y:S01]  /*2770*/  LEA R4, R11.reuse, UR37, 0x4 ;  /* 0x000000250b047c11 */ /* 0x040fe2000f8e20ff */
[----:B-1----:R-:W-:Y:S01]  /*2780*/  VIADD R0, R0, 0x80 ;  /* 0x0000008000007836 */ /* 0x002fe20000000000 */
[----:B------:R-:W-:Y:S01]  /*2790*/  SEL R8, R8, RZ, P0 ;  /* 0x000000ff08087207 */ /* 0x000fe20000000000 */
[----:B------:R-:W-:-:S03]  /*27a0*/  VIADD R11, R11, 0x1 ;  /* 0x000000010b0b7836 */ /* 0x000fc60000000000 */
[----:B------:R-:W1:Y:S01]  /*27b0*/  LDS.128 R4, [R4+0x100] ;  /* 0x0001000004047984 */ /* 0x000e620000000c00 */
[----:B------:R-:W-:Y:S02]  /*27c0*/  PRMT R0, RZ, 0x654, R0 ;  /* 0x00000654ff007816 */ /* 0x000fe40000000000 */
[C---:B------:R-:W-:Y:S01]  /*27d0*/  ISETP.NE.AND P1, PT, R11.reuse, 0x2, PT ;  /* 0x000000020b00780c */ /* 0x040fe20003f25270 */
[----:B------:R-:W-:Y:S01]  /*27e0*/  @!PT LDS RZ, [RZ] ;  /* 0x00000000fffff984 */ /* 0x000fe20000000800 */
[----:B------:R-:W-:Y:S01]  /*27f0*/  @!PT LDS RZ, [RZ] ;  /* 0x00000000fffff984 */ /* 0x000fe20000000800 */
[----:B------:R-:W-:Y:S01]  /*2800*/  @!PT LDS RZ, [RZ] ;  /* 0x00000000fffff984 */ /* 0x000fe20000000800 */
[----:B------:R-:W-:Y:S01]  /*2810*/  @!PT LDS RZ, [RZ] ;  /* 0x00000000fffff984 */ /* 0x000fe20000000800 */
[----:B------:R2:W-:Y:S06]  /*2820*/  MEMBAR.ALL.CTA ;  /* 0x0000000000007992 */ /* 0x0005ec0000008000 */
[----:B--2---:R-:W2:Y:S01]  /*2830*/  FENCE.VIEW.ASYNC.S ;  /* 0x00000000000073c6 */ /* 0x004ea20000000000 */
[----:B------:R-:W-:Y:S01]  /*2840*/  SEL R11, R11, RZ, P1 ;  /* 0x000000ff0b0b7207 */ /* 0x000fe20000800000 */
[----:B--2---:R2:W-:Y:S01]  /*2850*/  SYNCS.ARRIVE.TRANS64.RED.A1T0 RZ, [R0+URZ], RZ ;  /* 0x000000ff00ff79a7 */ /* 0x0045e200081004ff */
[----:B-1----:R-:W-:-:S02]  /*2860*/  LOP3.LUT P3, RZ, R6, 0x1, RZ, 0xc0, !PT ;  /* 0x0000000106ff7812 */ /* 0x002fc4000786c0ff */
[----:B------:R-:W-:-:S04]  /*2870*/  SEL R5, RZ, 0x1, P1 ;  /* 0x00000001ff057807 */ /* 0x000fc80000800000 */
[----:B------:R-:W-:Y:S02]  /*2880*/  LOP3.LUT R10, R10, R5, RZ, 0x3c, !PT ;  /* 0x000000050a0a7212 */ /* 0x000fe400078e3cff */
[----:B--2---:R-:W-:-:S04]  /*2890*/  SEL R0, RZ, 0x1, P0 ;  /* 0x00000001ff007807 */ /* 0x004fc80000000000 */
[----:B------:R-:W-:Y:S01]  /*28a0*/  LOP3.LUT R9, R9, R0, RZ, 0x3c, !PT ;  /* 0x0000000009097212 */ /* 0x000fe200078e3cff */
[----:B------:R-:W-:Y:S06]  /*28b0*/  @P3 BRA `(.L_x_44) ;  /* 0xfffffffc002c3947 */ /* 0x000fec000383ffff */
[----:B------:R-:W-:Y:S01]  /*28c0*/  ULEA UR5, UR6, UR37, 0x3 ;  /* 0x0000002506057291 */ /* 0x000fe2000f8e18ff */
[----:B------:R-:W-:-:S08]  /*28d0*/  SHF.L.U32 R3, R12, 0x1f, RZ ;  /* 0x0000001f0c037819 */ /* 0x000fd000000006ff */
[----:B------:R-:W1:Y:S02]  /*28e0*/  SYNCS.PHASECHK.TRANS64 P0, [UR5+0x80], R3 ;  /* 0x00008003ff0075a7 */ /* 0x000e640008001005 */
[----:B-1----:R-:W-:Y:S05]  /*28f0*/  @P0 BRA `(.L_x_45) ;  /* 0x0000000000080947 */ /* 0x002fea0003800000 */
[----:B------:R-:W1:Y:S02]  /*2900*/  SYNCS.PHASECHK.TRANS64.TRYWAIT P0, [UR5+0x80], R3 ;  /* 0x00008003ff0075a7 */ /* 0x000e640008001105 */
[----:B-1----:R-:W-:Y:S05]  /*2910*/  @!P0 BRA `(.L_x_46) ;  /* 0x0000005c00548947 */ /* 0x002fea0003800000 */
.L_x_45:
[----:B------:R-:W-:-:S04]  /*2920*/  UIADD3 UR4, UPT, UPT, UR6, 0x1, URZ ;  /* 0x0000000106047890 */ /* 0x000fc8000fffe0ff */
[----:B------:R-:W-:-:S04]  /*2930*/  UISETP.NE.AND UP0, UPT, UR4, 0x2, UPT ;  /* 0x000000020400788c */ /* 0x000fc8000bf05270 */
[----:B------:R-:W-:Y:S02]  /*2940*/  USEL UR7, URZ, 0x1, UP0 ;  /* 0x00000001ff077887 */ /* 0x000fe40008000000 */
[----:B------:R-:W-:-:S04]  /*2950*/  USEL UR4, UR4, URZ, UP0 ;  /* 0x000000ff04047287 */ /* 0x000fc80008000000 */
[----:B------:R-:W-:Y:S01]  /*2960*/  ULEA UR4, UR4, UR37, 0x3 ;  /* 0x0000002504047291 */ /* 0x000fe2000f8e18ff */
[----:B-1----:R-:W-:-:S04]  /*2970*/  LOP3.LUT R3, R12, UR7, RZ, 0x3c, !PT ;  /* 0x000000070c037c12 */ /* 0x002fc8000f8e3cff */
[----:B------:R-:W-:-:S04]  /*2980*/  SHF.L.U32 R0, R3, 0x1f, RZ ;  /* 0x0000001f03007819 */ /* 0x000fc800000006ff */
[----:B------:R-:W1:Y:S02]  /*2990*/  SYNCS.PHASECHK.TRANS64 P0, [UR4+0x80], R0 ;  /* 0x00008000ff0075a7 */ /* 0x000e640008001004 */
[----:B-1----:R-:W-:Y:S05]  /*29a0*/  @P0 EXIT ;  /* 0x000000000000094d */ /* 0x002fea0003800000 */
[----:B------:R-:W-:Y:S02]  /*29b0*/  SHF.L.U32 R3, R3, 0x1f, RZ ;  /* 0x0000001f03037819 */ /* 0x000fe400000006ff */
[----:B------:R-:W-:-:S07]  /*29c0*/  MOV R0, UR4 ;  /* 0x0000000400007c02 */ /* 0x000fce0008000f00 */
.L_x_47:
[----:B-1----:R1:W2:Y:S02]  /*29d0*/  SYNCS.PHASECHK.TRANS64.TRYWAIT P0, [R0+URZ+0x80], R3 ;  /* 0x00008003000075a7 */ /* 0x0022a400080011ff */
[----:B--2---:R-:W-:Y:S05]  /*29e0*/  @!P0 NANOSLEEP.SYNCS 0x989680 ;  /* 0x009896800000895d */ /* 0x004fea0003900000 */
[----:B------:R-:W2:Y:S02]  /*29f0*/  @!P0 SYNCS.PHASECHK.TRANS64 P0, [R0+URZ+0x80], R3 ;  /* 0x00008003000085a7 */ /* 0x000ea400080010ff */
[----:B--2---:R-:W-:Y:S05]  /*2a00*/  @P0 EXIT ;  /* 0x000000000000094d */ /* 0x004fea0003800000 */
[----:B------:R-:W-:Y:S05]  /*2a10*/  BRA `(.L_x_47) ;  /* 0xfffffffc00ec7947 */ /* 0x000fea000383ffff */
.L_x_40:
[----:B------:R-:W-:-:S09]  /*2a20*/  UISETP.NE.AND UP1, UPT, UR8, URZ, UPT ;  /* 0x000000ff0800728c */ /* 0x000fd2000bf25270 */
[----:B------:R-:W-:Y:S05]  /*2a30*/  BRA.U UP1, `(.L_x_48) ;  /* 0x0000000d01b47547 */ /* 0x000fea000b800000 */
[----:B------:R-:W-:Y:S01]  /*2a40*/  UMOV UR4, 0x40 ;  /* 0x0000004000047882 */ /* 0x000fe20000000000 */
[----:B------:R-:W-:Y:S01]  /*2a50*/  NOP ;  /* 0x0000000000007918 */ /* 0x000fe20000000000 */
[----:B------:R-:W-:Y:S01]  /*2a60*/  ULEA UR4, UR37, UR4, 0x18 ;  /* 0x0000000425047291 */ /* 0x000fe2000f8ec0ff */
[----:B------:R-:W-:Y:S02]  /*2a70*/  UMOV UR5, 0x400 ;  /* 0x0000040000057882 */ /* 0x000fe40000000000 */
[----:B------:R-:W-:-:S06]  /*2a80*/  ULEA UR37, UR37, UR5, 0x18 ;  /* 0x0000000525257291 */ /* 0x000fcc000f8ec0ff */
[----:B------:R-:W1:Y:S02]  /*2a90*/  LDS.U8 R0, [UR4+0x1c] ;  /* 0x00001c04ff007984 */ /* 0x000e640008000000 */
[----:B-1----:R-:W-:-:S13]  /*2aa0*/  ISETP.NE.AND P0, PT, R0, RZ, PT ;  /* 0x000000ff0000720c */ /* 0x002fda0003f05270 */
[----:B------:R-:W-:Y:S05]  /*2ab0*/  @P0 BRA `(.L_x_49) ;  /* 0x0000000000580947 */ /* 0x000fea0003800000 */
[----:B------:R-:W-:-:S13]  /*2ac0*/  ELECT P0, URZ, PT ;  /* 0x0000000000ff782f */ /* 0x000fda0003800000 */
[----:B------:R-:W-:Y:S05]  /*2ad0*/  @!P0 BRA `(.L_x_50) ;  /* 0x0000000000608947 */ /* 0x000fea0003800000 */
[----:B------:R-:W-:Y:S01]  /*2ae0*/  UMOV UR5, 0x10 ;  /* 0x0000001000057882 */ /* 0x000fe20000000000 */
[----:B------:R-:W-:Y:S01]  /*2af0*/  HFMA2 R0, -RZ, RZ, 0, 5.9604644775390625e-08 ;  /* 0x00000001ff007431 */ /* 0x000fe200000001ff */
[----:B------:R-:W-:-:S03]  /*2b00*/  MOV R2, 0xffff ;  /* 0x0000ffff00027802 */ /* 0x000fc60000000f00 */
[----:B------:R-:W-:Y:S04]  /*2b10*/  DEPBAR.LE SB1, 0x36 ;  /* 0x00009d800000791a */ /* 0x000fe80000000000 */
[----:B------:R-:W1:Y:S02]  /*2b20*/  UTCATOMSWS.FIND_AND_SET.ALIGN UP0, UR5, UR5 ;  /* 0x00000005000575e3 */ /* 0x000e640008000800 */
[----:B-1----:R-:W-:Y:S01]  /*2b30*/  MOV R3, UR5 ;  /* 0x0000000500037c02 */ /* 0x002fe20008000f00 */
[----:B------:R-:W-:Y:S06]  /*2b40*/  BRA.U UP0, `(.L_x_51) ;  /* 0x0000000100187547 */ /* 0x000fec000b800000 */
.L_x_52:
[----:B------:R-:W-:Y:S05]  /*2b50*/  NANOSLEEP 0x64 ;  /* 0x000000640000795d */ /* 0x000fea0003800000 */
[----:B------:R-:W-:-:S05]  /*2b60*/  UMOV UR5, 0x10 ;  /* 0x0000001000057882 */ /* 0x000fca0000000000 */
[----:B------:R-:W-:Y:S04]  /*2b70*/  DEPBAR.LE SB1, 0x36 ;  /* 0x00009d800000791a */ /* 0x000fe80000000000 */
[----:B------:R-:W1:Y:S02]  /*2b80*/  UTCATOMSWS.FIND_AND_SET.ALIGN UP0, UR5, UR5 ;  /* 0x00000005000575e3 */ /* 0x000e640008000800 */
[----:B-1----:R-:W-:Y:S01]  /*2b90*/  MOV R3, UR5 ;  /* 0x0000000500037c02 */ /* 0x002fe20008000f00 */
[----:B------:R-:W-:Y:S05]  /*2ba0*/  BRA.U !UP0, `(.L_x_52) ;  /* 0xfffffffd08e87547 */ /* 0x000fea000b83ffff */
.L_x_51:
[-C--:B------:R-:W-:Y:S02]  /*2bb0*/  SHF.L.U32 R2, R2, R3.reuse, RZ ;  /* 0x0000000302027219 */ /* 0x080fe400000006ff */
[----:B------:R-:W-:Y:S01]  /*2bc0*/  SHF.L.U32 R0, R0, R3, RZ ;  /* 0x0000000300007219 */ /* 0x000fe200000006ff */
[----:B------:R-:W-:Y:S02]  /*2bd0*/  IMAD.SHL.U32 R3, R3, 0x20, RZ ;  /* 0x0000002003037824 */ /* 0x000fe400078e00ff */
[----:B------:R1:W-:Y:S04]  /*2be0*/  ATOMS.OR RZ, [UR4+0x14], R2 ;  /* 0x00001402ffff798c */ /* 0x0003e8000b000004 */
[----:B------:R1:W-:Y:S04]  /*2bf0*/  ATOMS.OR RZ, [UR4+0x18], R0 ;  /* 0x00001800ffff798c */ /* 0x0003e8000b000004 */
[----:B------:R1:W-:Y:S01]  /*2c00*/  STS [UR37+0x120], R3 ;  /* 0x00012003ff007988 */ /* 0x0003e20008000825 */
[----:B------:R-:W-:Y:S05]  /*2c10*/  BRA `(.L_x_50) ;  /* 0x0000000000107947 */ /* 0x000fea0003800000 */
.L_x_49:
[----:B------:R-:W-:Y:S02]  /*2c20*/  MOV R0, 0xffffffff ;  /* 0xffffffff00007802 */ /* 0x000fe40000000f00 */
[----:B------:R-:W-:-:S03]  /*2c30*/  MOV R2, 0x2c60 ;  /* 0x00002c6000027802 */ /* 0x000fc60000000f00 */
[----:B------:R1:W-:Y:S04]  /*2c40*/  STS [UR37+0x120], R0 ;  /* 0x00012000ff007988 */ /* 0x0003e80008000825 */
[----:B-1-3-5:R-:W-:Y:S05]  /*2c50*/  CALL.REL.NOINC `($__internal_1_$__cuda_sm10x_tcgen05_guardrail_trap_phase_invalid_during_alloc) ;  /* 0x0000006000107944 */ /* 0x02afea0003c00000 */
.L_x_50:
[----:B------:R-:W-:Y:S05]  /*2c60*/  WARPSYNC.ALL ;  /* 0x0000000000007948 */ /* 0x000fea0003800000 */
[----:B------:R-:W2:Y:S01]  /*2c70*/  S2UR UR5, SR_CgaCtaId ;  /* 0x00000000000579c3 */ /* 0x000ea20000008800 */
[----:B------:R-:W-:Y:S01]  /*2c80*/  UMOV UR4, 0x400 ;  /* 0x0000040000047882 */ /* 0x000fe20000000000 */
[----:B------:R-:W-:-:S06]  /*2c90*/  NOP ;  /* 0x0000000000007918 */ /* 0x000fcc0000000000 */
[----:B------:R-:W-:Y:S06]  /*2ca0*/  BAR.ARV 0x6, 0xa0 ;  /* 0x0182800000007b1d */ /* 0x000fec0000002000 */
[----:B------:R-:W4:Y:S01]  /*2cb0*/  LDCU UR7, c[0x0][0x38c] ;  /* 0x00007180ff0777ac */ /* 0x000f220008000800 */
[----:B------:R-:W-:Y:S01]  /*2cc0*/  IMAD.MOV.U32 R11, RZ, RZ, 0x1 ;  /* 0x00000001ff0b7424 */ /* 0x000fe200078e00ff */
[----:B------:R-:W-:Y:S01]  /*2cd0*/  CS2R R8, SRZ ;  /* 0x0000000000087805 */ /* 0x000fe2000001ff00 */
[----:B------:R-:W-:Y:S01]  /*2ce0*/  IMAD.MOV.U32 R10, RZ, RZ, RZ ;  /* 0x000000ffff0a7224 */ /* 0x000fe200078e00ff */
[----:B------:R-:W3:Y:S01]  /*2cf0*/  LDCU UR6, c[0x0][0x38c] ;  /* 0x00007180ff0677ac */ /* 0x000ee20008000800 */
[----:B------:R-:W-:Y:S01]  /*2d00*/  UMOV UR15, URZ ;  /* 0x000000ff000f7c82 */ /* 0x000fe20008000000 */
[----:B------:R-:W-:Y:S01]  /*2d10*/  UMOV UR14, URZ ;  /* 0x000000ff000e7c82 */ /* 0x000fe20008000000 */
[----:B--2---:R-:W-:Y:S01]  /*2d20*/  ULEA UR5, UR5, UR4, 0x18 ;  /* 0x0000000405057291 */ /* 0x004fe2000f8ec0ff */
[----:B------:R-:W-:Y:S01]  /*2d30*/  UMOV UR24, 0x0 ;  /* 0x0000000000187882 */ /* 0x000fe20000000000 */
[----:B------:R-:W-:-:S02]  /*2d40*/  UMOV UR25, 0x82004a0 ;  /* 0x082004a000197882 */ /* 0x000fc40000000000 */
[----:B------:R-:W-:Y:S02]  /*2d50*/  UIADD3 UR10, UPT, UPT, UR5, 0x8400, URZ ;  /* 0x00008400050a7890 */ /* 0x000fe4000fffe0ff */
[----:B------:R-:W-:Y:S02]  /*2d60*/  UIADD3 UR11, UPT, UPT, UR5, 0x18400, URZ ;  /* 0x00018400050b7890 */ /* 0x000fe4000fffe0ff */
[----:B----4-:R-:W-:Y:S01]  /*2d70*/  UIADD3 UR7, UPT, UPT, UR7, 0x7f, URZ ;  /* 0x0000007f07077890 */ /* 0x010fe2000fffe0ff */
[----:B-1----:R-:W1:Y:S01]  /*2d80*/  LDS R0, [UR5+0x120] ;  /* 0x00012005ff007984 */ /* 0x002e620008000800 */
[----:B------:R-:W-:Y:S02]  /*2d90*/  USHF.R.U32.HI UR10, URZ, 0x4, UR10 ;  /* 0x00000004ff0a7899 */ /* 0x000fe4000801160a */
[----:B------:R-:W-:Y:S02]  /*2da0*/  USHF.R.S32.HI UR4, URZ, 0x1f, UR7 ;  /* 0x0000001fff047899 */ /* 0x000fe40008011407 */
[----:B------:R-:W-:-:S02]  /*2db0*/  USHF.R.U32.HI UR11, URZ, 0x4, UR11 ;  /* 0x00000004ff0b7899 */ /* 0x000fc4000801160b */
[----:B------:R-:W-:Y:S02]  /*2dc0*/  ULEA.HI UR4, UR4, UR7, URZ, 0x7 ;  /* 0x0000000704047291 */ /* 0x000fe4000f8f38ff */
[----:B------:R-:W-:Y:S02]  /*2dd0*/  ULOP3.LUT UR10, UR10, 0x3fff, URZ, 0xc0, !UPT ;  /* 0x00003fff0a0a7892 */ /* 0x000fe4000f8ec0ff */
[----:B------:R-:W-:Y:S02]  /*2de0*/  USHF.R.S32.HI UR4, URZ, 0x7, UR4 ;  /* 0x00000007ff047899 */ /* 0x000fe40008011404 */
[----:B------:R-:W-:Y:S02]  /*2df0*/  ULOP3.LUT UR11, UR11, 0x3fff, URZ, 0xc0, !UPT ;  /* 0x00003fff0b0b7892 */ /* 0x000fe4000f8ec0ff */
[----:B------:R-:W-:Y:S01]  /*2e00*/  UISETP.LT.AND UP0, UPT, UR4, 0x1, UPT ;  /* 0x000000010400788c */ /* 0x000fe2000bf01270 */
[----:B------:R-:W-:Y:S01]  /*2e10*/  UMOV UR22, 0x0 ;  /* 0x0000000000167882 */ /* 0x000fe20000000000 */
[----:B------:R-:W-:-:S02]  /*2e20*/  UMOV UR23, 0x82004a0 ;  /* 0x082004a000177882 */ /* 0x000fc40000000000 */
[----:B------:R-:W-:Y:S02]  /*2e30*/  USEL UR9, UR4, 0x1, !UP0 ;  /* 0x0000000104097887 */ /* 0x000fe4000c000000 */
[----:B------:R-:W-:Y:S02]  /*2e40*/  ULOP3.LUT UR10, UR10, 0x10000, URZ, 0xfc, !UPT ;  /* 0x000100000a0a7892 */ /* 0x000fe4000f8efcff */
[----:B------:R-:W-:Y:S02]  /*2e50*/  ULOP3.LUT UR11, UR11, 0x10000, URZ, 0xfc, !UPT ;  /* 0x000100000b0b7892 */ /* 0x000fe4000f8efcff */
[----:B------:R-:W-:Y:S02]  /*2e60*/  UIADD3 UR9, UPT, UPT, -UR9, URZ, URZ ;  /* 0x000000ff09097290 */ /* 0x000fe4000fffe1ff */
[----:B---3--:R-:W-:Y:S01]  /*2e70*/  UISETP.GE.AND UP3, UPT, UR6, 0x1, UPT ;  /* 0x000000010600788c */ /* 0x008fe2000bf66270 */
[----:B------:R-:W-:Y:S01]  /*2e80*/  UMOV UR20, 0x0 ;  /* 0x0000000000147882 */ /* 0x000fe20000000000 */
[----:B------:R-:W-:Y:S01]  /*2e90*/  UMOV UR21, 0x82004a0 ;  /* 0x082004a000157882 */ /* 0x000fe20000000000 */
[----:B------:R-:W-:Y:S01]  /*2ea0*/  UMOV UR18, 0x0 ;  /* 0x0000000000127882 */ /* 0x000fe20000000000 */
[----:B------:R-:W-:Y:S01]  /*2eb0*/  UMOV UR19, 0x82004a0 ;  /* 0x082004a000137882 */ /* 0x000fe20000000000 */
[----:B-1----:R-:W-:-:S15]  /*2ec0*/  R2UR UR16, R0 ;  /* 0x00000000001072ca */ /* 0x002fde00000e0000 */
.L_x_59:
[----:B------:R-:W-:Y:S02]  /*2ed0*/  LEA R0, R10, UR5, 0x3 ;  /* 0x000000050a007c11 */ /* 0x000fe4000f8e18ff */
[----:B------:R-:W-:Y:S02]  /*2ee0*/  SHF.L.U32 R5, R9, 0x1f, RZ ;  /* 0x0000001f09057819 */ /* 0x000fe400000006ff */
[----:B------:R-:W-:Y:S01]  /*2ef0*/  PLOP3.LUT P0, PT, PT, PT, UP3, 0x80, 0x8 ;  /* 0x000000000008781c */ /* 0x000fe20003f0f038 */
[----:B------:R-:W-:Y:S01]  /*2f00*/  VIADD R3, R0, 0x80 ;  /* 0x0000008000037836 */ /* 0x000fe20000000000 */
[----:B-1----:R-:W1:Y:S02]  /*2f10*/  SYNCS.PHASECHK.TRANS64.TRYWAIT P1, [R0+URZ+0x70], R5 ;  /* 0x00007005000075a7 */ /* 0x002e6400080211ff */
[----:B-1-3--:R-:W-:Y:S09]  /*2f20*/  @!P1 BRA `(.L_x_53) ;  /* 0x0000005400e89947 */ /* 0x00aff20003800000 */
.L_x_120:
[----:B------:R-:W-:Y:S01]  /*2f30*/  LEA R4, R10, UR5, 0x4 ;  /* 0x000000050a047c11 */ /* 0x000fe2000f8e20ff */
[----:B------:R-:W-:Y:S01]  /*2f40*/  @UP3 ULEA UR6, UR14, UR5, 0x3 ;  /* 0x000000050e063291 */ /* 0x000fe2000f8e18ff */
[----:B------:R-:W-:Y:S01]  /*2f50*/  PLOP3.LUT P2, PT, PT, PT, PT, 0x80, 0x8 ;  /* 0x000000000008781c */ /* 0x000fe20003f4f070 */
[----:B------:R-:W-:Y:S01]  /*2f60*/  ULEA UR7, UR15, UR5, 0x3 ;  /* 0x000000050f077291 */ /* 0x000fe2000f8e18ff */
[----:B------:R-:W-:Y:S01]  /*2f70*/  PRMT R3, RZ, 0x654, R3 ;  /* 0x00000654ff037816 */ /* 0x000fe20000000003 */
[----:B------:R-:W-:Y:S01]  /*2f80*/  ULEA UR8, UR15, UR16, 0x7 ;  /* 0x000000100f087291 */ /* 0x000fe2000f8e38ff */
[----:B-1----:R-:W1:Y:S01]  /*2f90*/  LDS.128 R4, [R4+0x100] ;  /* 0x0001000004047984 */ /* 0x002e620000000c00 */
[----:B------:R-:W-:Y:S02]  /*2fa0*/  @P0 SHF.L.U32 R2, R8, 0x1f, RZ ;  /* 0x0000001f08020819 */ /* 0x000fe400000006ff */
[----:B------:R-:W-:Y:S01]  /*2fb0*/  SHF.L.U32 R0, R11, 0x1f, RZ ;  /* 0x0000001f0b007819 */ /* 0x000fe200000006ff */
[----:B------:R-:W-:Y:S01]  /*2fc0*/  @!PT LDS RZ, [RZ] ;  /* 0x00000000fffff984 */ /* 0x000fe20000000800 */
[----:B------:R-:W-:Y:S01]  /*2fd0*/  @!PT LDS RZ, [RZ] ;  /* 0x00000000fffff984 */ /* 0x000fe20000000800 */
[----:B------:R-:W-:Y:S01]  /*2fe0*/  @!PT LDS RZ, [RZ] ;  /* 0x00000000fffff984 */ /* 0x000fe20000000800 */
[----:B------:R-:W-:Y:S01]  /*2ff0*/  @!PT LDS RZ, [RZ] ;  /* 0x00000000fffff984 */ /* 0x000fe20000000800 */
[----:B------:R2:W-:Y:S06]  /*3000*/  MEMBAR.ALL.CTA ;  /* 0x0000000000007992 */ /* 0x0005ec0000008000 */
[----:B--2---:R-:W2:Y:S02]  /*3010*/  FENCE.VIEW.ASYNC.S ;  /* 0x00000000000073c6 */ /* 0x004ea40000000000 */
[----:B--2---:R2:W-:Y:S01]  /*3020*/  SYNCS.ARRIVE.TRANS64.RED.A1T0 RZ, [R3+URZ], RZ ;  /* 0x000000ff03ff79a7 */ /* 0x0045e200081004ff */
[----:B------:R2:W3:Y:S01]  /*3030*/  @P0 SYNCS.PHASECHK.TRANS64.TRYWAIT P2, [UR6], R2 ;  /* 0x00000002ff0005a7 */ /* 0x0004e20008041106 */
[----:B-1----:R-:W-:Y:S01]  /*3040*/  LOP3.LUT P1, RZ, R6, 0x1, RZ, 0xc0, !PT ;  /* 0x0000000106ff7812 */ /* 0x002fe2000782c0ff */
[----:B------:R-:W1:Y:S02]  /*3050*/  SYNCS.PHASECHK.TRANS64.TRYWAIT P0, [UR7+0xb0], R0 ;  /* 0x0000b000ff0075a7 */ /* 0x000e640008001107 */
[----:B-123--:R-:W-:Y:S10]  /*3060*/  @!P0 BRA `(.L_x_54) ;  /* 0x0000005400ac8947 */ /* 0x00eff40003800000 */
.L_x_122:
[----:B------:R-:W-:Y:S01]  /*3070*/  IADD3 R10, PT, PT, R10, 0x1, RZ ;  /* 0x000000010a0a7810 */ /* 0x000fe20007ffe0ff */
[----:B------:R-:W-:Y:S06]  /*3080*/  BRA.U !UP3, `(.L_x_55) ;  /* 0x000000010bc07547 */ /* 0x000fec000b800000 */
[----:B------:R-:W-:Y:S01]  /*3090*/  UPLOP3.LUT UP4, UPT, UPT, UPT, UPT, 0x40, 0x4 ;  /* 0x000000000004789c */ /* 0x000fe20003f8e870 */
[----:B------:R-:W-:Y:S01]  /*30a0*/  UMOV UR13, UR9 ;  /* 0x00000009000d7c82 */ /* 0x000fe20008000000 */
[----:B------:R-:W-:Y:S01]  /*30b0*/  UMOV UR12, UR4 ;  /* 0x00000004000c7c82 */ /* 0x000fe20008000000 */
[----:B------:R-:W-:-:S08]  /*30c0*/  UMOV UR17, UR14 ;  /* 0x0000000e00117c82 */ /* 0x000fd00008000000 */
.L_x_58:
[----:B------:R-:W-:Y:S02]  /*30d0*/  UIADD3 UR13, UPT, UPT, UR13, 0x1, URZ ;  /* 0x000000010d0d7890 */ /* 0x000fe4000fffe0ff */
[----:B--2---:R-:W-:Y:S02]  /*30e0*/  ULEA UR6, UR17, UR5, 0x3 ;  /* 0x0000000511067291 */ /* 0x004fe4000f8e18ff */
[----:B------:R-:W-:Y:S01]  /*30f0*/  UISETP.NE.AND UP0, UPT, UR13, URZ, UPT ;  /* 0x000000ff0d00728c */ /* 0x000fe2000bf05270 */
[----:B---3--:R-:W-:Y:S10]  /*3100*/  @P2 BRA `(.L_x_56) ;  /* 0x00000000000c2947 */ /* 0x008ff40003800000 */
[----:B-1----:R-:W-:Y:S04]  /*3110*/  SHF.L.U32 R3, R8, 0x1f, RZ ;  /* 0x0000001f08037819 */ /* 0x002fe800000006ff */
[----:B------:R-:W1:Y:S02]  /*3120*/  SYNCS.PHASECHK.TRANS64.TRYWAIT P0, [UR6], R3 ;  /* 0x00000003ff0075a7 */ /* 0x000e640008001106 */
[----:B-1----:R-:W-:Y:S05]  /*3130*/  @!P0 BRA `(.L_x_57) ;  /* 0x0000005400908947 */ /* 0x002fea0003800000 */
.L_x_56:
[----:B------:R-:W-:Y:S01]  /*3140*/  UISETP.NE.AND UP1, UPT, UR12, 0x1, UPT ;  /* 0x000000010c00788c */ /* 0x000fe2000bf25270 */
[----:B------:R-:W-:Y:S01]  /*3150*/  PLOP3.LUT P2, PT, PT, PT, PT, 0x80, 0x8 ;  /* 0x000000000008781c */ /* 0x000fe20003f4f070 */
[----:B------:R-:W-:Y:S02]  /*3160*/  UIADD3 UR14, UPT, UPT, UR17, 0x1, URZ ;  /* 0x00000001110e7890 */ /* 0x000fe4000fffe0ff */
[----:B------:R-:W-:Y:S02]  /*3170*/  ULEA UR28, UR17, UR11, 0xa ;  /* 0x0000000b111c7291 */ /* 0x000fe4000f8e50ff */
[----:B------:R-:W-:Y:S01]  /*3180*/  UISETP.NE.AND UP2, UPT, UR14, 0x4, UPT ;  /* 0x000000040e00788c */ /* 0x000fe2000bf45270 */
[----:B------:R-:W-:Y:S01]  /*3190*/  PLOP3.LUT P0, PT, PT, PT, UP1, 0x80, 0x8 ;  /* 0x000000000008781c */ /* 0x000fe20003f0f018 */
[----:B------:R-:W-:Y:S02]  /*31a0*/  UIADD3 UR40, UPT, UPT, UR28, 0x2, URZ ;  /* 0x000000021c287890 */ /* 0x000fe4000fffe0ff */
[----:B------:R-:W-:Y:S02]  /*31b0*/  USEL UR27, URZ, 0x1, UP2 ;  /* 0x00000001ff1b7887 */ /* 0x000fe40009000000 */
[----:B------:R-:W-:Y:S02]  /*31c0*/  USEL UR14, UR14, URZ, UP2 ;  /* 0x000000ff0e0e7287 */ /* 0x000fe40009000000 */
[----:B------:R-:W-:Y:S02]  /*31d0*/  UIADD3 UR36, UPT, UPT, UR28, 0x4, URZ ;  /* 0x000000041c247890 */ /* 0x000fe4000fffe0ff */
[----:B------:R-:W-:Y:S01]  /*31e0*/  @UP1 ULEA UR26, UR14, UR5, 0x3 ;  /* 0x000000050e1a1291 */ /* 0x000fe2000f8e18ff */
[----:B------:R-:W-:Y:S01]  /*31f0*/  LOP3.LUT R8, R8, UR27, RZ, 0x3c, !PT ;  /* 0x0000001b08087c12 */ /* 0x000fe2000f8e3cff */
[----:B------:R-:W-:Y:S02]  /*3200*/  UIADD3 UR32, UPT, UPT, UR28, 0x6, URZ ;  /* 0x000000061c207890 */ /* 0x000fe4000fffe0ff */
[----:B------:R-:W-:Y:S01]  /*3210*/  UIADD3 UR6, UPT, UPT, UR6, 0x20, URZ ;  /* 0x0000002006067890 */ /* 0x000fe2000fffe0ff */
[----:B-1----:R-:W-:Y:S01]  /*3220*/  @P0 SHF.L.U32 R0, R8, 0x1f, RZ ;  /* 0x0000001f08000819 */ /* 0x002fe200000006ff */
[----:B------:R-:W-:Y:S01]  /*3230*/  UIADD3 UR12, UPT, UPT, UR12, -0x1, URZ ;  /* 0xffffffff0c0c7890 */ /* 0x000fe2000fffe0ff */
[----:B------:R-:W-:Y:S02]  /*3240*/  UMOV UR29, 0x40004040 ;  /* 0x40004040001d7882 */ /* 0x000fe40000000000 */
[----:B------:R2:W3:Y:S01]  /*3250*/  @P0 SYNCS.PHASECHK.TRANS64.TRYWAIT P2, [UR26], R0 ;  /* 0x00000000ff0005a7 */ /* 0x0004e2000804111a */
[----:B------:R-:W-:Y:S01]  /*3260*/  ULEA UR26, UR17, UR10, 0xa ;  /* 0x0000000a111a7291 */ /* 0x000fe2000f8e50ff */
[----:B------:R-:W-:Y:S01]  /*3270*/  UMOV UR27, 0x40004040 ;  /* 0x40004040001b7882 */ /* 0x000fe20000000000 */
[----:B------:R-:W-:Y:S02]  /*3280*/  UMOV UR41, 0x40004040 ;  /* 0x4000404000297882 */ /* 0x000fe40000000000 */
[----:B------:R-:W-:Y:S02]  /*3290*/  UIADD3 UR38, UPT, UPT, UR26, 0x2, URZ ;  /* 0x000000021a267890 */ /* 0x000fe4000fffe0ff */
[----:B------:R-:W-:Y:S02]  /*32a0*/  UIADD3 UR34, UPT, UPT, UR26, 0x4, URZ ;  /* 0x000000041a227890 */ /* 0x000fe4000fffe0ff */
[----:B------:R-:W-:Y:S01]  /*32b0*/  UIADD3 UR30, UPT, UPT, UR26, 0x6, URZ ;  /* 0x000000061a1e7890 */ /* 0x000fe2000fffe0ff */
[----:B------:R2:W-:Y:S01]  /*32c0*/  UTCIMMA gdesc[UR26], gdesc[UR28], tmem[UR8], tmem[UR24], idesc[UR25], UP4 ;  /* 0x00ff181c1a0075ea */ /* 0x0005e2000a000108 */
[----:B------:R-:W-:Y:S01]  /*32d0*/  UPLOP3.LUT UP4, UPT, UPT, UPT, UPT, 0x80, 0x8 ;  /* 0x000000000008789c */ /* 0x000fe20003f8f070 */
[----:B------:R-:W-:Y:S01]  /*32e0*/  UMOV UR39, 0x40004040 ;  /* 0x4000404000277882 */ /* 0x000fe20000000000 */
[----:B------:R-:W-:Y:S01]  /*32f0*/  UMOV UR37, 0x40004040 ;  /* 0x4000404000257882 */ /* 0x000fe20000000000 */
[----:B------:R2:W-:Y:S01]  /*3300*/  UTCIMMA gdesc[UR38], gdesc[UR40], tmem[UR8], tmem[UR22], idesc[UR23], UPT ;  /* 0x00ff1628260075ea */ /* 0x0005e2000b800108 */
[----:B------:R-:W-:Y:S01]  /*3310*/  UMOV UR35, 0x40004040 ;  /* 0x4000404000237882 */ /* 0x000fe20000000000 */
[----:B------:R-:W-:Y:S01]  /*3320*/  UMOV UR33, 0x40004040 ;  /* 0x4000404000217882 */ /* 0x000fe20000000000 */
[----:B------:R-:W-:Y:S01]  /*3330*/  UMOV UR31, 0x40004040 ;  /* 0x40004040001f7882 */ /* 0x000fe20000000000 */
[----:B------:R2:W-:Y:S01]  /*3340*/  UTCIMMA gdesc[UR34], gdesc[UR36], tmem[UR8], tmem[UR20], idesc[UR21], UPT ;  /* 0x00ff1424220075ea */ /* 0x0005e2000b800108 */
[----:B------:R2:W-:Y:S01]  /*3350*/  UTCIMMA gdesc[UR30], gdesc[UR32], tmem[UR8], tmem[UR18], idesc[UR19], UPT ;  /* 0x00ff12201e0075ea */ /* 0x0005e2000b800108 */
[----:B------:R2:W-:Y:S01]  /*3360*/  UTCBAR [UR6], URZ ;  /* 0x000000ff060073e9 */ /* 0x0005e200080000ff */
[----:B------:R-:W-:Y:S01]  /*3370*/  UMOV UR17, UR14 ;  /* 0x0000000e00117c82 */ /* 0x000fe20008000000 */
[----:B------:R-:W-:Y:S05]  /*3380*/  BRA.U UP0, `(.L_x_58) ;  /* 0xfffffffd00507547 */ /* 0x000fea000b83ffff */
.L_x_55:
[----:B------:R-:W-:Y:S01]  /*3390*/  UIADD3 UR15, UPT, UPT, UR15, 0x1, URZ ;  /* 0x000000010f0f7890 */ /* 0x000fe2000fffe0ff */
[C---:B------:R-:W-:Y:S01]  /*33a0*/  ISETP.NE.AND P0, PT, R10.reuse, 0x2, PT ;  /* 0x000000020a00780c */ /* 0x040fe20003f05270 */
[----:B------:R-:W-:Y:S02]  /*33b0*/  UIADD3 UR7, UPT, UPT, UR7, 0x90, URZ ;  /* 0x0000009007077890 */ /* 0x000fe4000fffe0ff */
[----:B------:R-:W-:Y:S01]  /*33c0*/  UISETP.NE.AND UP0, UPT, UR15, 0x4, UPT ;  /* 0x000000040f00788c */ /* 0x000fe2000bf05270 */
[----:B-12---:R-:W-:Y:S02]  /*33d0*/  SEL R0, RZ, 0x1, P0 ;  /* 0x00000001ff007807 */ /* 0x006fe40000000000 */
[----:B------:R-:W-:Y:S01]  /*33e0*/  SEL R10, R10, RZ, P0 ;  /* 0x000000ff0a0a7207 */ /* 0x000fe20000000000 */
[----:B------:R-:W-:Y:S01]  /*33f0*/  USEL UR6, URZ, 0x1, UP0 ;  /* 0x00000001ff067887 */ /* 0x000fe20008000000 */
[----:B------:R-:W-:Y:S01]  /*3400*/  LOP3.LUT R9, R9, R0, RZ, 0x3c, !PT ;  /* 0x0000000009097212 */ /* 0x000fe200078e3cff */
[----:B------:R-:W-:Y:S01]  /*3410*/  USEL UR15, UR15, URZ, UP0 ;  /* 0x000000ff0f0f7287 */ /* 0x000fe20008000000 */
[----:B------:R1:W-:Y:S03]  /*3420*/  UTCBAR [UR7], URZ ;  /* 0x000000ff070073e9 */ /* 0x0003e600080000ff */
[----:B------:R-:W-:Y:S01]  /*3430*/  LOP3.LUT R11, R11, UR6, RZ, 0x3c, !PT ;  /* 0x000000060b0b7c12 */ /* 0x000fe2000f8e3cff */
[----:B------:R-:W-:Y:S07]  /*3440*/  @P1 BRA `(.L_x_59) ;  /* 0xfffffff800a01947 */ /* 0x000fee000383ffff */
[----:B------:R-:W2:Y:S01]  /*3450*/  S2UR UR4, SR_CgaCtaId ;  /* 0x00000000000479c3 */ /* 0x000ea20000008800 */
[----:B------:R-:W-:Y:S01]  /*3460*/  ELECT P0, URZ, PT ;  /* 0x0000000000ff782f */ /* 0x000fe20003800000 */
[----:B------:R-:W-:Y:S01]  /*3470*/  IMAD.MOV.U32 R0, RZ, RZ, 0x1 ;  /* 0x00000001ff007424 */ /* 0x000fe200078e00ff */
[----:B------:R-:W-:Y:S01]  /*3480*/  UIADD3 UR5, UPT, UPT, UR5, 0xb0, URZ ;  /* 0x000000b005057890 */ /* 0x000fe2000fffe0ff */
[----:B------:R-:W-:Y:S01]  /*3490*/  SHF.L.U32 R3, R11, 0x1f, RZ ;  /* 0x0000001f0b037819 */ /* 0x000fe200000006ff */
[----:B------:R-:W-:-:S03]  /*34a0*/  UMOV UR6, 0x40 ;  /* 0x0000004000067882 */ /* 0x000fc60000000000 */
[----:B------:R-:W-:Y:S01]  /*34b0*/  UVIRTCOUNT.DEALLOC.SMPOOL 0x80 ;  /* 0x000000800000784c */ /* 0x000fe20000000000 */
[----:B--2---:R-:W-:Y:S02]  /*34c0*/  ULEA UR4, UR4, UR6, 0x18 ;  /* 0x0000000604047291 */ /* 0x004fe4000f8ec0ff */
[----:B------:R-:W-:-:S07]  /*34d0*/  ULEA UR6, UR15, UR5, 0x3 ;  /* 0x000000050f067291 */ /* 0x000fce000f8e18ff */
[----:B------:R2:W-:Y:S02]  /*34e0*/  @P0 STS.U8 [UR4+0x1c], R0 ;  /* 0x00001c00ff000988 */ /* 0x0005e40008000004 */
[----:B------:R-:W4:Y:S02]  /*34f0*/  SYNCS.PHASECHK.TRANS64.TRYWAIT P0, [UR6], R3 ;  /* 0x00000003ff0075a7 */ /* 0x000f240008001106 */
[----:B--2-4-:R-:W-:Y:S05]  /*3500*/  @!P0 BRA `(.L_x_60) ;  /* 0x0000005000b48947 */ /* 0x014fea0003800000 */
.L_x_125:
[----:B-1----:R-:W-:-:S04]  /*3510*/  UIADD3 UR7, UPT, UPT, UR15, 0x1, URZ ;  /* 0x000000010f077890 */ /* 0x002fc8000fffe0ff */
[----:B------:R-:W-:-:S04]  /*3520*/  UISETP.NE.AND UP0, UPT, UR7, 0x4, UPT ;  /* 0x000000040700788c */ /* 0x000fc8000bf05270 */
[----:B------:R-:W-:Y:S02]  /*3530*/  USEL UR8, URZ, 0x1, UP0 ;  /* 0x00000001ff087887 */ /* 0x000fe40008000000 */
[----:B------:R-:W-:-:S04]  /*3540*/  USEL UR7, UR7, URZ, UP0 ;  /* 0x000000ff07077287 */ /* 0x000fc80008000000 */
[----:B------:R-:W-:Y:S01]  /*3550*/  ULEA UR6, UR7, UR5, 0x3 ;  /* 0x0000000507067291 */ /* 0x000fe2000f8e18ff */
[----:B------:R-:W-:-:S04]  /*3560*/  LOP3.LUT R2, R11, UR8, RZ, 0x3c, !PT ;  /* 0x000000080b027c12 */ /* 0x000fc8000f8e3cff */
[----:B--2---:R-:W-:-:S04]  /*3570*/  SHF.L.U32 R3, R2, 0x1f, RZ ;  /* 0x0000001f02037819 */ /* 0x004fc800000006ff */
[----:B------:R-:W1:Y:S02]  /*3580*/  SYNCS.PHASECHK.TRANS64.TRYWAIT P0, [UR6], R3 ;  /* 0x00000003ff0075a7 */ /* 0x000e640008001106 */
[----:B-1----:R-:W-:Y:S05]  /*3590*/  @!P0 BRA `(.L_x_61) ;  /* 0x0000005000a88947 */ /* 0x002fea0003800000 */
.L_x_127:
        /* <DEDUP_REMOVED lines=9> */
.L_x_129:
[----:B------:R-:W-:-:S04]  /*3630*/  UIADD3 UR7, UPT, UPT, UR7, 0x1, URZ ;  /* 0x0000000107077890 */ /* 0x000fc8000fffe0ff */
[----:B------:R-:W-:-:S04]  /*3640*/  UISETP.NE.AND UP0, UPT, UR7, 0x4, UPT ;  /* 0x000000040700788c */ /* 0x000fc8000bf05270 */
[----:B------:R-:W-:Y:S02]  /*3650*/  USEL UR6, URZ, 0x1, UP0 ;  /* 0x00000001ff067887 */ /* 0x000fe40008000000 */
[----:B------:R-:W-:-:S04]  /*3660*/  USEL UR7, UR7, URZ, UP0 ;  /* 0x000000ff07077287 */ /* 0x000fc80008000000 */
[----:B------:R-:W-:Y:S01]  /*3670*/  ULEA UR7, UR7, UR5, 0x3 ;  /* 0x0000000507077291 */ /* 0x000fe2000f8e18ff */
[----:B-1----:R-:W-:-:S04]  /*3680*/  LOP3.LUT R3, R2, UR6, RZ, 0x3c, !PT ;  /* 0x0000000602037c12 */ /* 0x002fc8000f8e3cff */
[----:B------:R-:W-:-:S04]  /*3690*/  SHF.L.U32 R3, R3, 0x1f, RZ ;  /* 0x0000001f03037819 */ /* 0x000fc800000006ff */
[----:B------:R-:W1:Y:S02]  /*36a0*/  SYNCS.PHASECHK.TRANS64.TRYWAIT P0, [UR7], R3 ;  /* 0x00000003ff0075a7 */ /* 0x000e640008001107 */
[----:B-1----:R-:W-:Y:S05]  /*36b0*/  @!P0 BRA `(.L_x_63) ;  /* 0x0000005000908947 */ /* 0x002fea0003800000 */
.L_x_131:
[----:B------:R-:W-:Y:S01]  /*36c0*/  NOP ;  /* 0x0000000000007918 */ /* 0x000fe20000000000 */
[----:B-1----:R-:W1:Y:S01]  /*36d0*/  LDS R0, [UR4+0x14] ;  /* 0x00001404ff007984 */ /* 0x002e620008000800 */
[----:B------:R-:W-:Y:S01]  /*36e0*/  ULOP3.LUT UR6, UR16, 0xffff, URZ, 0xc0, !UPT ;  /* 0x0000ffff10067892 */ /* 0x000fe2000f8ec0ff */
[----:B------:R-:W-:Y:S01]  /*36f0*/  UMOV UR8, 0xffff ;  /* 0x0000ffff00087882 */ /* 0x000fe20000000000 */
[----:B------:R-:W-:Y:S02]  /*3700*/  UMOV UR5, 0x1 ;  /* 0x0000000100057882 */ /* 0x000fe40000000000 */
[----:B------:R-:W-:-:S04]  /*3710*/  USHF.R.U32.HI UR6, URZ, 0x5, UR6 ;  /* 0x00000005ff067899 */ /* 0x000fc80008011606 */
[----:B------:R-:W-:Y:S02]  /*3720*/  USHF.L.U32 UR8, UR8, UR6, URZ ;  /* 0x0000000608087299 */ /* 0x000fe400080006ff */
[----:B------:R-:W-:-:S04]  /*3730*/  USHF.L.U32 UR5, UR5, UR6, URZ ;  /* 0x0000000605057299 */ /* 0x000fc800080006ff */
[----:B-1----:R-:W-:-:S04]  /*3740*/  LOP3.LUT R0, R0, UR8, RZ, 0xc0, !PT ;  /* 0x0000000800007c12 */ /* 0x002fc8000f8ec0ff */
[----:B------:R-:W-:-:S13]  /*3750*/  ISETP.NE.AND P0, PT, R0, UR8, PT ;  /* 0x0000000800007c0c */ /* 0x000fda000bf05270 */
[----:B------:R-:W-:Y:S05]  /*3760*/  @P0 BRA `(.L_x_64) ;  /* 0x0000000000580947 */ /* 0x000fea0003800000 */
[----:B------:R-:W1:Y:S02]  /*3770*/  LDS R0, [UR4+0x18] ;  /* 0x00001804ff007984 */ /* 0x000e640008000800 */
[----:B-1----:R-:W-:-:S04]  /*3780*/  LOP3.LUT R0, R0, UR5, RZ, 0xc0, !PT ;  /* 0x0000000500007c12 */ /* 0x002fc8000f8ec0ff */
[----:B------:R-:W-:-:S13]  /*3790*/  ISETP.NE.AND P0, PT, R0, UR5, PT ;  /* 0x0000000500007c0c */ /* 0x000fda000bf05270 */
[----:B------:R-:W-:Y:S05]  /*37a0*/  @P0 BRA `(.L_x_65) ;  /* 0x00000000003c0947 */ /* 0x000fea0003800000 */
[----:B------:R-:W1:Y:S01]  /*37b0*/  S2R R2, SR_LANEID ;  /* 0x0000000000027919 */ /* 0x000e620000000000 */
[----:B------:R-:W-:Y:S01]  /*37c0*/  ULOP3.LUT UR8, URZ, UR8, URZ, 0x33, !UPT ;  /* 0x00000008ff087292 */ /* 0x000fe2000f8e33ff */
[----:B------:R-:W-:Y:S01]  /*37d0*/  LOP3.LUT R4, RZ, UR5, RZ, 0x33, !PT ;  /* 0x00000005ff047c12 */ /* 0x000fe2000f8e33ff */
[----:B------:R-:W-:Y:S02]  /*37e0*/  VOTEU.ANY UR7, UPT, PT ;  /* 0x0000000000077886 */ /* 0x000fe400038e0100 */
[----:B------:R-:W-:Y:S01]  /*37f0*/  UFLO.U32 UR7, UR7 ;  /* 0x00000007000772bd */ /* 0x000fe200080e0000 */
[----:B------:R-:W2:Y:S01]  /*3800*/  REDUX UR5, R4 ;  /* 0x00000000040573c4 */ /* 0x000ea20000000000 */
[----:B------:R-:W-:-:S06]  /*3810*/  IMAD.U32 R0, RZ, RZ, UR8 ;  /* 0x00000008ff007e24 */ /* 0x000fcc000f8e00ff */
[----:B------:R4:W-:Y:S01]  /*3820*/  UTCATOMSWS.AND URZ, UR8 ;  /* 0x0000000800ff79e3 */ /* 0x0009e20008000000 */
[----:B------:R-:W3:Y:S01]  /*3830*/  REDUX UR6, R0 ;  /* 0x00000000000673c4 */ /* 0x000ee20000000000 */
[----:B-1----:R-:W-:Y:S01]  /*3840*/  ISETP.EQ.U32.AND P0, PT, R2, UR7, PT ;  /* 0x0000000702007c0c */ /* 0x002fe2000bf02070 */
[----:B--2---:R-:W-:Y:S01]  /*3850*/  IMAD.U32 R2, RZ, RZ, UR5 ;  /* 0x00000005ff027e24 */ /* 0x004fe2000f8e00ff */
[----:B---3--:R-:W-:-:S11]  /*3860*/  MOV R3, UR6 ;  /* 0x0000000600037c02 */ /* 0x008fd60008000f00 */
[----:B------:R4:W-:Y:S04]  /*3870*/  @P0 ATOMS.AND RZ, [UR4+0x14], R3 ;  /* 0x00001403ffff098c */ /* 0x0009e8000a800004 */
[----:B------:R4:W-:Y:S01]  /*3880*/  @P0 ATOMS.AND RZ, [UR4+0x18], R2 ;  /* 0x00001802ffff098c */ /* 0x0009e2000a800004 */
[----:B------:R-:W-:Y:S05]  /*3890*/  BRA `(.L_x_66) ;  /* 0x0000000000147947 */ /* 0x000fea0003800000 */
.L_x_65:
[----:B------:R-:W-:Y:S02]  /*38a0*/  MOV R2, 0x38c0 ;  /* 0x000038c000027802 */ /* 0x000fe40000000f00 */
[----:B---3-5:R-:W-:Y:S05]  /*38b0*/  CALL.REL.NOINC `($__internal_0_$__cuda_sm10x_tcgen05_guardrail_trap_col_being_dealloced_not_returned_by_alloc) ;  /* 0x0000005000ec7944 */ /* 0x028fea0003c00000 */
[----:B------:R-:W-:Y:S05]  /*38c0*/  BRA `(.L_x_66) ;  /* 0x0000000000087947 */ /* 0x000fea0003800000 */
.L_x_64:
[----:B------:R-:W-:Y:S02]  /*38d0*/  MOV R2, 0x38f0 ;  /* 0x000038f000027802 */ /* 0x000fe40000000f00 */
[----:B---3-5:R-:W-:Y:S05]  /*38e0*/  CALL.REL.NOINC `($__internal_2_$__cuda_sm10x_tcgen05_guardrail_trap_unallocated_columns_being_dealloced) ;  /* 0x0000005000f87944 */ /* 0x028fea0003c00000 */
.L_x_66:
[----:B------:R-:W-:Y:S01]  /*38f0*/  NOP ;  /* 0x0000000000007918 */ /* 0x000fe20000000000 */
[----:B----4-:R-:W-:Y:S05]  /*3900*/  EXIT ;  /* 0x000000000000794d */ /* 0x010fea0003800000 */
.L_x_48:
[----:B------:R-:W-:-:S09]  /*3910*/  UISETP.NE.OR UP2, UPT, UR8, 0x3, !UP2 ;  /* 0x000000030800788c */ /* 0x000fd2000d745670 */
[----:B------:R-:W-:Y:S05]  /*3920*/  BRA.U UP2, `(.L_x_67) ;  /* 0x0000000d02407547 */ /* 0x000fea000b800000 */
[----:B------:R-:W1:Y:S01]  /*3930*/  LDC R0, c[0x0][0xb30] ;  /* 0x0002cc00ff007b82 */ /* 0x000e620000000800 */
[----:B------:R-:W2:Y:S01]  /*3940*/  LDCU.64 UR8, c[0x0][0x888] ;  /* 0x00011100ff0877ac */ /* 0x000ea20008000a00 */
[----:B------:R-:W-:Y:S02]  /*3950*/  HFMA2 R29, -RZ, RZ, 0, 0 ;  /* 0x00000000ff1d7431 */ /* 0x000fe400000001ff */
[----:B------:R-:W-:Y:S01]  /*3960*/  IMAD.MOV.U32 R31, RZ, RZ, 0x1 ;  /* 0x00000001ff1f7424 */ /* 0x000fe200078e00ff */
[----:B------:R-:W-:Y:S01]  /*3970*/  MOV R23, 0x2000 ;  /* 0x0000200000177802 */ /* 0x000fe20000000f00 */
[----:B------:R-:W4:Y:S01]  /*3980*/  LDCU.64 UR4, c[0x0][0x890] ;  /* 0x00011200ff0477ac */ /* 0x000f220008000a00 */
[----:B------:R-:W-:Y:S01]  /*3990*/  IMAD.MOV.U32 R30, RZ, RZ, RZ ;  /* 0x000000ffff1e7224 */ /* 0x000fe200078e00ff */
[----:B------:R-:W3:Y:S01]  /*39a0*/  LDC R19, c[0x0][0x370] ;  /* 0x0000dc00ff137b82 */ /* 0x000ee20000000800 */
[----:B------:R-:W-:Y:S01]  /*39b0*/  UMOV UR7, 0x400 ;  /* 0x0000040000077882 */ /* 0x000fe20000000000 */
[----:B------:R-:W-:-:S02]  /*39c0*/  UPLOP3.LUT UP1, UPT, UPT, UPT, UPT, 0x40, 0x4 ;  /* 0x000000000004789c */ /* 0x000fc40003f2e870 */
[----:B------:R-:W-:-:S04]  /*39d0*/  ULEA UR7, UR37, UR7, 0x18 ;  /* 0x0000000725077291 */ /* 0x000fc8000f8ec0ff */
[----:B------:R-:W3:Y:S01]  /*39e0*/  LDC R2, c[0x0][0xb0c] ;  /* 0x0002c300ff027b82 */ /* 0x000ee20000000800 */
[----:B------:R-:W-:Y:S02]  /*39f0*/  UIADD3 UR13, UPT, UPT, UR7, 0x48, URZ ;  /* 0x00000048070d7890 */ /* 0x000fe4000fffe0ff */
[----:B--2---:R-:W-:Y:S02]  /*3a00*/  UISETP.NE.U32.AND UP2, UPT, UR8, URZ, UPT ;  /* 0x000000ff0800728c */ /* 0x004fe4000bf45070 */
[----:B------:R-:W-:Y:S02]  /*3a10*/  UIADD3 UR17, UPT, UPT, UR7, 0x40, URZ ;  /* 0x0000004007117890 */ /* 0x000fe4000fffe0ff */
[----:B----4-:R-:W-:Y:S01]  /*3a20*/  UISETP.NE.U32.AND UP3, UPT, UR4, URZ, UPT ;  /* 0x000000ff0400728c */ /* 0x010fe2000bf65070 */
[----:B------:R-:W2:Y:S01]  /*3a30*/  LDC R18, c[0x0][0xb20] ;  /* 0x0002c800ff127b82 */ /* 0x000ea20000000800 */
[----:B-1----:R-:W-:Y:S01]  /*3a40*/  ISETP.NE.AND P1, PT, R0, 0x1, PT ;  /* 0x000000010000780c */ /* 0x002fe20003f25270 */
[----:B------:R-:W-:-:S02]  /*3a50*/  UISETP.NE.AND.EX UP2, UPT, UR9, URZ, UPT, UP2 ;  /* 0x000000ff0900728c */ /* 0x000fc4000bf45320 */
[----:B------:R-:W-:Y:S02]  /*3a60*/  UPRMT UR13, UR37, 0x654, UR13 ;  /* 0x00000654250d7896 */ /* 0x000fe4000800000d */
[----:B------:R-:W-:Y:S02]  /*3a70*/  UISETP.NE.AND.EX UP3, UPT, UR5, URZ, UPT, UP3 ;  /* 0x000000ff0500728c */ /* 0x000fe4000bf65330 */
[----:B------:R-:W1:Y:S08]  /*3a80*/  LDC.64 R32, c[0x0][0x348] ;  /* 0x0000d200ff207b82 */ /* 0x000e700000000a00 */
[----:B------:R-:W4:Y:S08]  /*3a90*/  LDC.64 R16, c[0x0][0xb10] ;  /* 0x0002c400ff107b82 */ /* 0x000f300000000a00 */
[----:B------:R-:W1:Y:S08]  /*3aa0*/  LDC.64 R6, c[0x0][0xb18] ;  /* 0x0002c600ff067b82 */ /* 0x000e700000000a00 */
[----:B------:R-:W1:Y:S08]  /*3ab0*/  LDC.64 R4, c[0x0][0xb28] ;  /* 0x0002ca00ff047b82 */ /* 0x000e700000000a00 */
[----:B--23--:R-:W1:Y:S02]  /*3ac0*/  LDC R22, c[0x0][0x374] ;  /* 0x0000dd00ff167b82 */ /* 0x00ce640000000800 */
.L_x_76:
[C---:B------:R-:W-:Y:S02]  /*3ad0*/  LEA R0, R30.reuse, UR7, 0x3 ;  /* 0x000000071e007c11 */ /* 0x040fe4000f8e18ff */
[----:B------:R-:W-:Y:S02]  /*3ae0*/  SHF.L.U32 R3, R29, 0x1f, RZ ;  /* 0x0000001f1d037819 */ /* 0x000fe400000006ff */
[----:B------:R-:W-:Y:S02]  /*3af0*/  LEA R24, R30, UR7, 0x4 ;  /* 0x000000071e187c11 */ /* 0x000fe4000f8e20ff */
[----:B--2---:R-:W2:Y:S02]  /*3b00*/  SYNCS.PHASECHK.TRANS64.TRYWAIT P0, [R0+URZ+0x70], R3 ;  /* 0x00007003000075a7 */ /* 0x004ea400080011ff */
[----:B--2---:R-:W-:Y:S05]  /*3b10*/  @!P0 BRA `(.L_x_68) ;  /* 0x0000004c00908947 */ /* 0x004fea0003800000 */
.L_x_132:
[----:B------:R-:W-:Y:S01]  /*3b20*/  ISETP.GE.AND P0, PT, R72, 0x1, PT ;  /* 0x000000014800780c */ /* 0x000fe20003f06270 */
[----:B------:R-:W3:Y:S01]  /*3b30*/  LDS.128 R24, [R24+0x100] ;  /* 0x0001000018187984 */ /* 0x000ee20000000c00 */
[----:B--2---:R-:W-:Y:S01]  /*3b40*/  VIADD R0, R0, 0x80 ;  /* 0x0000008000007836 */ /* 0x004fe20000000000 */
[----:B------:R-:W-:Y:S01]  /*3b50*/  @!PT LDS RZ, [RZ] ;  /* 0x00000000fffff984 */ /* 0x000fe20000000800 */
[----:B------:R-:W-:Y:S01]  /*3b60*/  @!PT LDS RZ, [RZ] ;  /* 0x00000000fffff984 */ /* 0x000fe20000000800 */
[----:B------:R-:W-:Y:S01]  /*3b70*/  @!PT LDS RZ, [RZ] ;  /* 0x00000000fffff984 */ /* 0x000fe20000000800 */
[----:B------:R-:W-:Y:S01]  /*3b80*/  @!PT LDS RZ, [RZ] ;  /* 0x00000000fffff984 */ /* 0x000fe20000000800 */
[----:B------:R2:W-:Y:S06]  /*3b90*/  MEMBAR.ALL.CTA ;  /* 0x0000000000007992 */ /* 0x0005ec0000008000 */
[----:B--2---:R-:W2:Y:S01]  /*3ba0*/  FENCE.VIEW.ASYNC.S ;  /* 0x00000000000073c6 */ /* 0x004ea20000000000 */
[----:B------:R-:W-:Y:S04]  /*3bb0*/  PRMT R0, RZ, 0x654, R0 ;  /* 0x00000654ff007816 */ /* 0x000fe80000000000 */
[----:B--2---:R2:W-:Y:S01]  /*3bc0*/  SYNCS.ARRIVE.TRANS64.RED.A1T0 RZ, [R0+URZ], RZ ;  /* 0x000000ff00ff79a7 */ /* 0x0045e200081004ff */
[----:B---3--:R-:W-:Y:S11]  /*3bd0*/  LOP3.LUT P3, RZ, R26, 0x1, RZ, 0xc0, !PT ;  /* 0x000000011aff7812 */ /* 0x008ff6000786c0ff */
[----:B------:R-:W-:Y:S02]  /*3be0*/  @!UPT UIADD3 URZ, UPT, UPT, URZ, URZ, URZ ;  /* 0x000000fffffff290 */ /* 0x000fe4000fffe0ff */
[----:B------:R-:W-:Y:S02]  /*3bf0*/  @P3 MOV R13, R24 ;  /* 0x00000018000d3202 */ /* 0x000fe40000000f00 */
[----:B------:R-:W-:Y:S01]  /*3c00*/  @P3 LOP3.LUT R8, R25, 0xffff, RZ, 0xc0, !PT ;  /* 0x0000ffff19083812 */ /* 0x000fe200078ec0ff */
[----:B--2---:R-:W-:Y:S06]  /*3c10*/  @!P0 BRA `(.L_x_69) ;  /* 0x0000000000a48947 */ /* 0x004fec0003800000 */
[----:B-1----:R-:W-:Y:S01]  /*3c20*/  IMAD.HI.U32 R35, R22, R7, RZ ;  /* 0x0000000716237227 */ /* 0x002fe200078e00ff */
[----:B------:R-:W-:Y:S02]  /*3c30*/  ISETP.NE.AND P0, PT, R6, 0x1, PT ;  /* 0x000000010600780c */ /* 0x000fe40003f05270 */
[----:B------:R-:W-:Y:S01]  /*3c40*/  ISETP.NE.AND P2, PT, R72, 0x1, PT ;  /* 0x000000014800780c */ /* 0x000fe20003f45270 */
[----:B----4-:R-:W-:Y:S01]  /*3c50*/  IMAD.HI.U32 R34, R19, R16, RZ ;  /* 0x0000001013227227 */ /* 0x010fe200078e00ff */
[----:B------:R-:W-:Y:S02]  /*3c60*/  SHF.R.U32.HI R35, RZ, R18, R35 ;  /* 0x00000012ff237219 */ /* 0x000fe40000011623 */
[----:B------:R-:W-:Y:S01]  /*3c70*/  ISETP.NE.AND P4, PT, R2, 0x1, PT ;  /* 0x000000010200780c */ /* 0x000fe20003f85270 */
[----:B------:R-:W-:Y:S01]  /*3c80*/  IMAD.HI.U32 R36, R13, R16, RZ ;  /* 0x000000100d247227 */ /* 0x000fe200078e00ff */
[----:B------:R-:W-:Y:S02]  /*3c90*/  SHF.R.U32.HI R34, RZ, R17, R34 ;  /* 0x00000011ff227219 */ /* 0x000fe40000011622 */
[----:B------:R-:W-:Y:S01]  /*3ca0*/  SEL R3, R22, R35, !P0 ;  /* 0x0000002316037207 */ /* 0x000fe20004000000 */
[C---:B------:R-:W-:Y:S01]  /*3cb0*/  IMAD.HI.U32 R35, R8.reuse, R7, RZ ;  /* 0x0000000708237227 */ /* 0x040fe200078e00ff */
[----:B------:R-:W-:Y:S02]  /*3cc0*/  SEL R11, R19, R34, !P4 ;  /* 0x00000022130b7207 */ /* 0x000fe40006000000 */
[----:B------:R-:W-:Y:S01]  /*3cd0*/  SHF.R.U32.HI R36, RZ, R17, R36 ;  /* 0x00000011ff247219 */ /* 0x000fe20000011624 */
[----:B------:R-:W-:Y:S01]  /*3ce0*/  IMAD.HI.U32 R38, R3, R4, RZ ;  /* 0x0000000403267227 */ /* 0x000fe200078e00ff */
[----:B------:R-:W-:Y:S03]  /*3cf0*/  SHF.R.U32.HI R35, RZ, R18, R35 ;  /* 0x00000012ff237219 */ /* 0x000fe60000011623 */
[----:B------:R-:W-:Y:S01]  /*3d00*/  IMAD.HI.U32 R34, R11, R4, RZ ;  /* 0x000000040b227227 */ /* 0x000fe200078e00ff */
[----:B------:R-:W-:Y:S02]  /*3d10*/  @P2 SHF.R.U32.HI R3, RZ, R5, R38 ;  /* 0x00000005ff032219 */ /* 0x000fe40000011626 */
[----:B------:R-:W-:Y:S02]  /*3d20*/  SEL R9, R8, R35, !P0 ;  /* 0x0000002308097207 */ /* 0x000fe40004000000 */
[----:B------:R-:W-:Y:S01]  /*3d30*/  @P2 SHF.R.U32.HI R11, RZ, R5, R34 ;  /* 0x00000005ff0b2219 */ /* 0x000fe20000011622 */
[C---:B------:R-:W-:Y:S01]  /*3d40*/  IMAD R10, R72.reuse, R3, RZ ;  /* 0x00000003480a7224 */ /* 0x040fe200078e02ff */
[----:B------:R-:W-:Y:S01]  /*3d50*/  SEL R3, R13, R36, !P4 ;  /* 0x000000240d037207 */ /* 0x000fe20006000000 */
[C---:B------:R-:W-:Y:S03]  /*3d60*/  IMAD.HI.U32 R14, R9.reuse, R4, RZ ;  /* 0x00000004090e7227 */ /* 0x040fe600078e00ff */
[----:B------:R-:W-:Y:S01]  /*3d70*/  ISETP.GE.AND P0, PT, R9, R10, PT ;  /* 0x0000000a0900720c */ /* 0x000fe20003f06270 */
[C---:B------:R-:W-:Y:S01]  /*3d80*/  IMAD R12, R72.reuse, R11, RZ ;  /* 0x0000000b480c7224 */ /* 0x040fe200078e02ff */
[-C--:B------:R-:W-:Y:S04]  /*3d90*/  SHF.R.U32.HI R14, RZ, R5.reuse, R14 ;  /* 0x00000005ff0e7219 */ /* 0x080fe8000001160e */
[----:B------:R-:W-:Y:S02]  /*3da0*/  ISETP.GE.OR P0, PT, R3, R12, P0 ;  /* 0x0000000c0300720c */ /* 0x000fe40000706670 */
[----:B------:R-:W-:Y:S05]  /*3db0*/  SEL R15, R9, R14, !P2 ;  /* 0x0000000e090f7207 */ /* 0x000fea0005000000 */
[----:B------:R-:W-:Y:S04]  /*3dc0*/  IMAD.MOV R14, RZ, RZ, -R15 ;  /* 0x000000ffff0e7224 */ /* 0x000fe800078e0a0f */
[----:B------:R-:W-:Y:S02]  /*3dd0*/  IMAD R14, R72, R14, R9 ;  /* 0x0000000e480e7224 */ /* 0x000fe400078e0209 */
[C---:B------:R-:W-:Y:S05]  /*3de0*/  @!P0 IMAD.HI.U32 R10, R3.reuse, R4, RZ ;  /* 0x00000004030a8227 */ /* 0x040fea00078e00ff */
[----:B------:R-:W-:Y:S04]  /*3df0*/  @!P0 SHF.R.U32.HI R10, RZ, R5, R10 ;  /* 0x00000005ff0a8219 */ /* 0x000fe8000001160a */
[----:B------:R-:W-:Y:S01]  /*3e00*/  @!P0 SEL R0, R3, R10, !P2 ;  /* 0x0000000a03008207 */ /* 0x000fe20005000000 */
[----:B------:R-:W-:Y:S03]  /*3e10*/  IMAD.MOV R10, RZ, RZ, -R3 ;  /* 0x000000ffff0a7224 */ /* 0x000fe600078e0a03 */
[----:B------:R-:W-:Y:S01]  /*3e20*/  @!P0 IADD3 R15, PT, PT, R15, -R0, RZ ;  /* 0x800000000f0f8210 */ /* 0x000fe20007ffe0ff */
[----:B------:R-:W-:Y:S01]  /*3e30*/  @!P0 IMAD R0, R11, R14, R0 ;  /* 0x0000000e0b008224 */ /* 0x000fe200078e0200 */
[----:B------:R-:W-:Y:S01]  /*3e40*/  IADD3 R11, PT, PT, -R9, RZ, RZ ;  /* 0x000000ff090b7210 */ /* 0x000fe20007ffe1ff */
[----:B------:R-:W-:Y:S02]  /*3e50*/  IMAD R13, R2, R10, R13 ;  /* 0x0000000a020d7224 */ /* 0x000fe400078e020d */
[----:B------:R-:W-:Y:S02]  /*3e60*/  @!P0 IMAD R9, R15, R72, R3 ;  /* 0x000000480f098224 */ /* 0x000fe400078e0203 */
[----:B------:R-:W-:Y:S02]  /*3e70*/  @!P0 IMAD.MOV.U32 R3, RZ, RZ, R0 ;  /* 0x000000ffff038224 */ /* 0x000fe400078e0000 */
[----:B------:R-:W-:Y:S02]  /*3e80*/  IMAD R8, R6, R11, R8 ;  /* 0x0000000b06087224 */ /* 0x000fe400078e0208 */
[----:B------:R-:W-:Y:S02]  /*3e90*/  IMAD R13, R3, R2, R13 ;  /* 0x00000002030d7224 */ /* 0x000fe400078e020d */
[----:B------:R-:W-:Y:S02]  /*3ea0*/  IMAD R8, R9, R6, R8 ;  /* 0x0000000609087224 */ /* 0x000fe400078e0208 */
.L_x_69:
[----:B------:R-:W-:Y:S05]  /*3eb0*/  BRA.U UP1, `(.L_x_70) ;  /* 0x0000000101107547 */ /* 0x000fea000b800000 */
[----:B------:R-:W-:Y:S04]  /*3ec0*/  MOV R0, UR6 ;  /* 0x0000000600007c02 */ /* 0x000fe80008000f00 */
[----:B------:R-:W-:Y:S04]  /*3ed0*/  SHF.L.U32 R3, R0, 0x1f, RZ ;  /* 0x0000001f00037819 */ /* 0x000fe800000006ff */
[----:B------:R-:W2:Y:S02]  /*3ee0*/  SYNCS.PHASECHK.TRANS64.TRYWAIT P0, [UR7+0x68], R3 ;  /* 0x00006803ff0075a7 */ /* 0x000ea40008001107 */
[----:B--2---:R-:W-:Y:S05]  /*3ef0*/  @!P0 BRA `(.L_x_71) ;  /* 0x0000004800ac8947 */ /* 0x004fea0003800000 */
.L_x_70:
[----:B------:R-:W-:Y:S02]  /*3f00*/  R2UR UR19, R21 ;  /* 0x00000000151372ca */ /* 0x000fe400000e0000 */
[----:B------:R-:W-:Y:S02]  /*3f10*/  R2UR UR18, R20 ;  /* 0x00000000141272ca */ /* 0x000fe400000e0000 */
[----:B------:R-:W-:Y:S02]  /*3f20*/  ISETP.NE.U32.AND P2, PT, RZ, UR4, PT ;  /* 0x00000004ff007c0c */ /* 0x000fe4000bf45070 */
[----:B------:R-:W-:Y:S02]  /*3f30*/  SHF.L.U32 R12, R31, 0x1f, RZ ;  /* 0x0000001f1f0c7819 */ /* 0x000fe400000006ff */
[----:B------:R-:W-:Y:S05]  /*3f40*/  ISETP.NE.AND.EX P2, PT, RZ, UR5, PT, P2 ;  /* 0x00000005ff007c0c */ /* 0x000fea000bf45320 */
[----:B------:R-:W-:Y:S02]  /*3f50*/  USHF.L.U32 UR19, UR19, 0x7, URZ ;  /* 0x0000000713137899 */ /* 0x000fe400080006ff */
[----:B------:R-:W-:Y:S01]  /*3f60*/  USHF.L.U32 UR18, UR18, 0x7, URZ ;  /* 0x0000000712127899 */ /* 0x000fe200080006ff */
[----:B------:R-:W-:Y:S11]  /*3f70*/  BRA.U !UP3, `(.L_x_72) ;  /* 0x000000010b347547 */ /* 0x000ff6000b800000 */
[----:B------:R-:W-:Y:S01]  /*3f80*/  UPLOP3.LUT UP0, UPT, UPT, UPT, UP2, 0x80, 0x8 ;  /* 0x000000000008789c */ /* 0x000fe20003f0f020 */
[----:B--2---:R-:W-:Y:S02]  /*3f90*/  HFMA2 R0, -RZ, RZ, 0, 5.9604644775390625e-08 ;  /* 0x00000001ff007431 */ /* 0x004fe400000001ff */
[----:B------:R-:W-:Y:S03]  /*3fa0*/  IMAD.MOV.U32 R151, RZ, RZ, 0x1 ;  /* 0x00000001ff977424 */ /* 0x000fe600078e00ff */
[----:B------:R-:W-:Y:S05]  /*3fb0*/  PLOP3.LUT P0, PT, PT, PT, UP0, 0x80, 0x8 ;  /* 0x000000000008781c */ /* 0x000fea0003f0f008 */
[----:B------:R-:W2:Y:S01]  /*3fc0*/  @UP0 LDCU.64 UR10, c[0x0][0x888] ;  /* 0x00011100ff0a07ac */ /* 0x000ea20008000a00 */
[----:B------:R-:W-:Y:S07]  /*3fd0*/  @UP0 UIMAD UR8, UR36, UR4, URZ ;  /* 0x00000004240802a4 */ /* 0x000fee000f8e02ff */
[----:B------:R-:W-:Y:S01]  /*3fe0*/  @!P0 PRMT R151, R0, 0x7610, R151 ;  /* 0x0000761000978816 */ /* 0x000fe20000000097 */
[----:B--2---:R-:W-:Y:S03]  /*3ff0*/  @UP0 UIMAD.WIDE UR10, UR8, 0x4, UR10 ;  /* 0x00000004080a08a5 */ /* 0x004fe6000f8e020a */
[----:B------:R-:W2:Y:S03]  /*4000*/  @!UP0 LDCU UR8, c[0x0][0x880] ;  /* 0x00011000ff0887ac */ /* 0x000ea60008000800 */
[----:B------:R-:W-:Y:S01]  /*4010*/  IMAD.U32 R10, RZ, RZ, UR10 ;  /* 0x0000000aff0a7e24 */ /* 0x000fe2000f8e00ff */
[----:B------:R-:W-:Y:S05]  /*4020*/  MOV R11, UR11 ;  /* 0x0000000b000b7c02 */ /* 0x000fea0008000f00 */
[----:B-----5:R3:W5:Y:S02]  /*4030*/  @P0 LDG.E R82, desc[UR46][R10.64] ;  /* 0x0000002e0a520981 */ /* 0x020764000c1e1900 */
[----:B--23--:R-:W-:Y:S07]  /*4040*/  @!P0 IMAD.U32 R82, RZ, RZ, UR8 ;  /* 0x00000008ff528e24 */ /* 0x00cfee000f8e00ff */
.L_x_72:
[----:B-----5:R-:W-:Y:S01]  /*4050*/  @!P2 ISETP.EQ.AND P0, PT, R82, RZ, PT ;  /* 0x000000ff5200a20c */ /* 0x020fe20003f02270 */
[----:B------:R-:W-:Y:S01]  /*4060*/  @!UPT UIADD3 URZ, UPT, UPT, URZ, URZ, URZ ;  /* 0x000000fffffff290 */ /* 0x000fe2000fffe0ff */
[----:B------:R-:W-:Y:S11]  /*4070*/  @!P2 BRA `(.L_x_73) ;  /* 0x000000000014a947 */ /* 0x000ff60003800000 */
[----:B------:R-:W-:Y:S02]  /*4080*/  LOP3.LUT P2, RZ, R151, 0xff, RZ, 0xc0, !PT ;  /* 0x000000ff97ff7812 */ /* 0x000fe4000784c0ff */
[----:B------:R-:W-:Y:S04]  /*4090*/  PLOP3.LUT P0, PT, PT, PT, UP0, 0x80, 0x8 ;  /* 0x000000000008781c */ /* 0x000fe80003f0f008 */
[----:B------:R-:W-:Y:S07]  /*40a0*/  PLOP3.LUT P0, PT, P0, PT, PT, 0x8, 0x80 ;  /* 0x000000000080781c */ /* 0x000fee000070e170 */
[----:B------:R-:W-:Y:S11]  /*40b0*/  @P2 ISETP.EQ.AND P0, PT, R82, RZ, PT ;  /* 0x000000ff5200220c */ /* 0x000ff60003f02270 */
[----:B------:R-:W-:Y:S02]  /*40c0*/  @!UPT UIADD3 URZ, UPT, UPT, URZ, URZ, URZ ;  /* 0x000000fffffff290 */ /* 0x000fe4000fffe0ff */
.L_x_73:
[----:B------:R-:W3:Y:S01]  /*40d0*/  SYNCS.PHASECHK.TRANS64.TRYWAIT P2, [UR7+0x50], R12 ;  /* 0x0000500cff0075a7 */ /* 0x000ee20008041107 */
[----:B------:R-:W-:Y:S04]  /*40e0*/  ELECT P4, URZ, PT ;  /* 0x0000000000ff782f */ /* 0x000fe80003880000 */
[----:B------:R-:W-:Y:S11]  /*40f0*/  PLOP3.LUT P4, PT, P0, P4, PT, 0xf2, 0x2f ;  /* 0x00000000002f781c */ /* 0x000ff60000789e72 */
[----:B------:R-:W-:Y:S02]  /*4100*/  @!UPT UIADD3 URZ, UPT, UPT, URZ, URZ, URZ ;  /* 0x000000fffffff290 */ /* 0x000fe4000fffe0ff */
[----:B-1----:R-:W-:Y:S05]  /*4110*/  @!P4 IADD3 R21, P0, PT, R32, 0x580, RZ ;  /* 0x000005802015c810 */ /* 0x002fea0007f1e0ff */
[----:B------:R-:W-:Y:S01]  /*4120*/  @!P4 IMAD.X R20, RZ, RZ, R33, P0 ;  /* 0x000000ffff14c224 */ /* 0x000fe200000e0621 */
[----:B---3--:R-:W-:Y:S07]  /*4130*/  @!P2 BRA `(.L_x_74) ;  /* 0x000000480034a947 */ /* 0x008fee0003800000 */
.L_x_135:
[----:B------:R-:W3:Y:S01]  /*4140*/  LDC.64 R14, c[0x0][0xb10] ;  /* 0x0002c400ff0e7b82 */ /* 0x000ee20000000a00 */
[----:B------:R-:W-:Y:S01]  /*4150*/  @!P4 R2UR UR8, R20 ;  /* 0x000000001408c2ca */ /* 0x000fe200000e0000 */
[----:B------:R-:W-:Y:S01]  /*4160*/  VOTEU.ALL UP1, P4 ;  /* 0x0000000000ff7886 */ /* 0x000fe20002020000 */
[----:B------:R-:W-:Y:S01]  /*4170*/  @!P4 R2UR UR9, R21 ;  /* 0x000000001509c2ca */ /* 0x000fe200000e0000 */
[----:B------:R-:W-:Y:S01]  /*4180*/  UMOV UR10, 0x0 ;  /* 0x00000000000a7882 */ /* 0x000fe20000000000 */
[----:B------:R-:W-:Y:S03]  /*4190*/  UMOV UR11, 0x10000000 ;  /* 0x10000000000b7882 */ /* 0x000fe60000000000 */
[----:B------:R-:W5:Y:S01]  /*41a0*/  LDC.64 R10, c[0x0][0xb18] ;  /* 0x0002c600ff0a7b82 */ /* 0x000f620000000a00 */
[----:B------:R-:W-:Y:S01]  /*41b0*/  @!UP1 UIADD3 UR16, UPT, UPT, UR7, 0x200, URZ ;  /* 0x0000020007109890 */ /* 0x000fe2000fffe0ff */
[----:B------:R-:W-:Y:S01]  /*41c0*/  @P3 SHF.R.U32.HI R28, RZ, 0x10, R25 ;  /* 0x00000010ff1c3819 */ /* 0x000fe20000011619 */
[----:B------:R-:W-:Y:S01]  /*41d0*/  VOTEU.ALL UP1, P4 ;  /* 0x0000000000ff7886 */ /* 0x000fe20002020000 */
[----:B------:R-:W-:Y:S01]  /*41e0*/  UMOV UR20, UR36 ;  /* 0x0000002400147c82 */ /* 0x000fe20008000000 */
[----:B------:R-:W-:Y:S03]  /*41f0*/  VIADD R30, R30, 0x1 ;  /* 0x000000011e1e7836 */ /* 0x000fe60000000000 */
[----:B--2---:R-:W2:Y:S01]  /*4200*/  @!P1 LDC R0, c[0x0][0xb20] ;  /* 0x0002c800ff009b82 */ /* 0x004ea20000000800 */
[----:B------:R-:W-:Y:S01]  /*4210*/  IMAD.U32 R21, RZ, RZ, UR8 ;  /* 0x00000008ff157e24 */ /* 0x000fe2000f8e00ff */
[----:B------:R-:W-:Y:S06]  /*4220*/  UPRMT UR8, UR37, 0x654, UR17 ;  /* 0x0000065425087896 */ /* 0x000fec0008000011 */
[----:B-1----:R-:W1:Y:S01]  /*4230*/  @!P1 LDC R3, c[0x0][0xb0c] ;  /* 0x0002c300ff039b82 */ /* 0x002e620000000800 */
[----:B------:R-:W-:Y:S01]  /*4240*/  IMAD.U32 R20, RZ, RZ, UR9 ;  /* 0x00000009ff147e24 */ /* 0x000fe2000f8e00ff */
[----:B------:R-:W-:Y:S04]  /*4250*/  @!P4 R2UR UR15, R21 ;  /* 0x00000000150fc2ca */ /* 0x000fe800000e0000 */
[----:B------:R-:W-:Y:S01]  /*4260*/  @!P4 R2UR UR14, R20 ;  /* 0x00000000140ec2ca */ /* 0x000fe200000e0000 */
[----:B------:R-:W-:Y:S11]  /*4270*/  @!P4 IMAD.MOV.U32 R20, RZ, RZ, 0x2000 ;  /* 0x00002000ff14c424 */ /* 0x000ff600078e00ff */
[----:B------:R-:W-:Y:S01]  /*4280*/  @!UPT UIADD3 URZ, UPT, UPT, URZ, URZ, URZ ;  /* 0x000000fffffff290 */ /* 0x000fe2000fffe0ff */
[----:B------:R1:W-:Y:S01]  /*4290*/  @!UP1 UTMALDG.3D [UR16], [UR14], desc[UR10] ;  /* 0x00000a100e0095b4 */ /* 0x0003e20008011000 */
[----:B------:R1:W-:Y:S02]  /*42a0*/  @!P4 SYNCS.ARRIVE.TRANS64.RED.A0TR RZ, [UR7+0x40], R20 ;  /* 0x00004014ffffc9a7 */ /* 0x0003e40008300407 */
[----:B-1----:R-:W-:Y:S01]  /*42b0*/  @!P1 ISETP.NE.AND P2, PT, R3, 0x1, PT ;  /* 0x000000010300980c */ /* 0x002fe20003f45270 */
[C---:B---3--:R-:W-:Y:S01]  /*42c0*/  @!P1 IMAD.HI.U32 R14, R13.reuse, R14, RZ ;  /* 0x0000000e0d0e9227 */ /* 0x048fe200078e00ff */
[----:B-----5:R-:W-:Y:S03]  /*42d0*/  @!P1 ISETP.NE.AND P0, PT, R10, 0x1, PT ;  /* 0x000000010a00980c */ /* 0x020fe60003f05270 */
[C---:B------:R-:W-:Y:S01]  /*42e0*/  @!P1 IMAD.HI.U32 R11, R8.reuse, R11, RZ ;  /* 0x0000000b080b9227 */ /* 0x040fe200078e00ff */
[----:B------:R-:W-:Y:S04]  /*42f0*/  @!P1 SHF.R.U32.HI R14, RZ, R15, R14 ;  /* 0x0000000fff0e9219 */ /* 0x000fe8000001160e */
[----:B--2---:R-:W-:Y:S01]  /*4300*/  @!P1 SHF.R.U32.HI R9, RZ, R0, R11 ;  /* 0x00000000ff099219 */ /* 0x004fe2000001160b */
[----:B------:R-:W-:Y:S01]  /*4310*/  SYNCS.ARRIVE.TRANS64.RED.A1T0 RZ, [UR8], RZ ;  /* 0x000000ffffff79a7 */ /* 0x000fe20008100408 */
[----:B------:R-:W-:Y:S02]  /*4320*/  @!P1 SEL R14, R13, R14, !P2 ;  /* 0x0000000e0d0e9207 */ /* 0x000fe40005000000 */
[----:B------:R-:W-:Y:S01]  /*4330*/  @!P1 SEL R9, R8, R9, !P0 ;  /* 0x0000000908099207 */ /* 0x000fe20004000000 */
[----:B------:R-:W1:Y:S04]  /*4340*/  SYNCS.PHASECHK.TRANS64.TRYWAIT P5, [UR7+0x58], R12 ;  /* 0x0000580cff0075a7 */ /* 0x000e6800080a1107 */
[----:B------:R-:W-:Y:S02]  /*4350*/  @!P1 IMAD.IADD R0, R9, 0x1, -R14 ;  /* 0x0000000109009824 */ /* 0x000fe400078e0a0e */
[----:B------:R-:W-:Y:S02]  /*4360*/  @!P1 IMAD.IADD R9, R14, 0x1, -R9 ;  /* 0x000000010e099824 */ /* 0x000fe400078e0a09 */
[----:B------:R-:W-:Y:S02]  /*4370*/  @!P1 IMAD R13, R0, R3, R13 ;  /* 0x00000003000d9224 */ /* 0x000fe400078e020d */
[----:B------:R-:W-:Y:S01]  /*4380*/  @!P1 IMAD R8, R9, R10, R8 ;  /* 0x0000000a09089224 */ /* 0x000fe200078e0208 */
[----:B-1----:R-:W-:Y:S06]  /*4390*/  @!P5 BRA `(.L_x_75) ;  /* 0x0000004400b4d947 */ /* 0x002fec0003800000 */
.L_x_137:
[----:B-1----:R-:W-:Y:S01]  /*43a0*/  @!P4 IADD3 R3, P0, PT, R32, 0x580, RZ ;  /* 0x000005802003c810 */ /* 0x002fe20007f1e0ff */
[----:B------:R-:W-:Y:S01]  /*43b0*/  VOTEU.ALL UP1, P4 ;  /* 0x0000000000ff7886 */ /* 0x000fe20002020000 */
[----:B------:R-:W-:Y:S01]  /*43c0*/  UMOV UR20, 0x0 ;  /* 0x0000000000147882 */ /* 0x000fe20000000000 */
[----:B------:R-:W-:Y:S01]  /*43d0*/  UMOV UR21, 0x10000000 ;  /* 0x1000000000157882 */ /* 0x000fe20000000000 */
[----:B------:R-:W-:Y:S01]  /*43e0*/  @!P4 R2UR UR9, R3 ;  /* 0x000000000309c2ca */ /* 0x000fe200000e0000 */
[----:B------:R-:W-:Y:S01]  /*43f0*/  @!P4 IMAD.X R0, RZ, RZ, R33, P0 ;  /* 0x000000ffff00c224 */ /* 0x000fe200000e0621 */
[----:B------:R-:W-:Y:S01]  /*4400*/  @!UP1 UIADD3 UR10, UPT, UPT, UR18, 0x40, URZ ;  /* 0x00000040120a9890 */ /* 0x000fe2000fffe0ff */
[----:B------:R-:W-:Y:S01]  /*4410*/  ISETP.NE.AND P0, PT, R30, 0x2, PT ;  /* 0x000000021e00780c */ /* 0x000fe20003f05270 */
[----:B------:R-:W-:Y:S01]  /*4420*/  UMOV UR11, UR19 ;  /* 0x00000013000b7c82 */ /* 0x000fe20008000000 */
[----:B------:R-:W-:Y:S01]  /*4430*/  UMOV UR12, UR36 ;  /* 0x00000024000c7c82 */ /* 0x000fe20008000000 */
[----:B------:R-:W-:Y:S01]  /*4440*/  @!P4 R2UR UR8, R0 ;  /* 0x000000000008c2ca */ /* 0x000fe200000e0000 */
[----:B------:R-:W-:Y:S01]  /*4450*/  IMAD.IADD R20, R8, 0x1, R150 ;  /* 0x0000000108147824 */ /* 0x000fe200078e0296 */
[----:B------:R-:W-:Y:S01]  /*4460*/  @P3 R2UR UR36, R28 ;  /* 0x000000001c2432ca */ /* 0x000fe200000e0000 */
[----:B------:R-:W-:Y:S01]  /*4470*/  IMAD.IADD R21, R13, 0x1, R152 ;  /* 0x000000010d157824 */ /* 0x000fe200078e0298 */
[----:B------:R-:W-:Y:S02]  /*4480*/  SEL R0, RZ, 0x1, P0 ;  /* 0x00000001ff007807 */ /* 0x000fe40000000000 */
[----:B------:R-:W-:Y:S01]  /*4490*/  LOP3.LUT R31, R31, 0x1, RZ, 0x3c, !PT ;  /* 0x000000011f1f7812 */ /* 0x000fe200078e3cff */
[----:B------:R-:W-:Y:S01]  /*44a0*/  IMAD.U32 R10, RZ, RZ, UR9 ;  /* 0x00000009ff0a7e24 */ /* 0x000fe2000f8e00ff */
[----:B------:R-:W-:Y:S01]  /*44b0*/  @!UP1 UIADD3 UR9, UPT, UPT, UR7, 0x48, URZ ;  /* 0x0000004807099890 */ /* 0x000fe2000fffe0ff */
[----:B------:R-:W-:Y:S02]  /*44c0*/  LOP3.LUT R29, R29, R0, RZ, 0x3c, !PT ;  /* 0x000000001d1d7212 */ /* 0x000fe400078e3cff */
[----:B------:R-:W-:Y:S02]  /*44d0*/  SEL R30, R30, RZ, P0 ;  /* 0x000000ff1e1e7207 */ /* 0x000fe40000000000 */
[----:B------:R-:W-:Y:S01]  /*44e0*/  IMAD.U32 R11, RZ, RZ, UR8 ;  /* 0x00000008ff0b7e24 */ /* 0x000fe2000f8e00ff */
[----:B------:R-:W-:Y:S01]  /*44f0*/  @!P4 R2UR UR14, R10 ;  /* 0x000000000a0ec2ca */ /* 0x000fe200000e0000 */
[----:B------:R-:W-:Y:S01]  /*4500*/  @!UP1 UIADD3 UR8, UPT, UPT, UR7, 0x2200, URZ ;  /* 0x0000220007089890 */ /* 0x000fe2000fffe0ff */
[----:B------:R-:W-:Y:S02]  /*4510*/  VOTEU.ALL UP1, P4 ;  /* 0x0000000000ff7886 */ /* 0x000fe40002020000 */
[----:B------:R-:W-:Y:S11]  /*4520*/  @!P4 R2UR UR15, R11 ;  /* 0x000000000b0fc2ca */ /* 0x000ff600000e0000 */
[----:B------:R-:W-:Y:S02]  /*4530*/  @!UPT UIADD3 URZ, UPT, UPT, URZ, URZ, URZ ;  /* 0x000000fffffff290 */ /* 0x000fe4000fffe0ff */
[----:B------:R2:W-:Y:S01]  /*4540*/  @!UP1 UTMALDG.3D [UR8], [UR14], desc[UR20] ;  /* 0x000014080e0095b4 */ /* 0x0005e20008011000 */
[----:B------:R2:W-:Y:S01]  /*4550*/  @!P4 SYNCS.ARRIVE.TRANS64.RED.A0TR RZ, [UR7+0x48], R23 ;  /* 0x00004817ffffc9a7 */ /* 0x0005e20008300407 */
[----:B------:R-:W-:Y:S01]  /*4560*/  UPLOP3.LUT UP1, UPT, UPT, UPT, UPT, 0x80, 0x8 ;  /* 0x000000000008789c */ /* 0x000fe20003f2f070 */
[----:B------:R-:W-:Y:S01]  /*4570*/  SYNCS.ARRIVE.TRANS64.RED.A1T0 RZ, [UR13], RZ ;  /* 0x000000ffffff79a7 */ /* 0x000fe2000810040d */
[----:B------:R-:W-:Y:S09]  /*4580*/  @P3 BRA `(.L_x_76) ;  /* 0xfffffff400503947 */ /* 0x000ff2000383ffff */
[----:B------:R-:W-:-:S04]  /*4590*/  SHF.L.U32 R3, R31, 0x1f, RZ ;  /* 0x0000001f1f037819 */ /* 0x000fc800000006ff */
[----:B------:R-:W1:Y:S02]  /*45a0*/  SYNCS.PHASECHK.TRANS64.TRYWAIT P0, [UR7+0x50], R3 ;  /* 0x00005003ff0075a7 */ /* 0x000e640008001107 */
[----:B-1----:R-:W-:Y:S05]  /*45b0*/  @!P0 BRA `(.L_x_77) ;  /* 0x0000004400448947 */ /* 0x002fea0003800000 */
.L_x_139:
[----:B-1----:R-:W-:-:S07]  /*45c0*/  MOV R0, UR7 ;  /* 0x0000000700007c02 */ /* 0x002fce0008000f00 */
.L_x_78:
[----:B-1----:R-:W-:-:S04]  /*45d0*/  SHF.L.U32 R3, R31, 0x1f, RZ ;  /* 0x0000001f1f037819 */ /* 0x002fc800000006ff */
[----:B------:R1:W3:Y:S03]  /*45e0*/  SYNCS.PHASECHK.TRANS64.TRYWAIT P0, [R0+URZ+0x58], R3 ;  /* 0x00005803000075a7 */ /* 0x0002e600080011ff */
[----:B---3--:R-:W-:Y:S05]  /*45f0*/  @!P0 NANOSLEEP.SYNCS 0x989680 ;  /* 0x009896800000895d */ /* 0x008fea0003900000 */
[----:B------:R-:W3:Y:S02]  /*4600*/  @!P0 SYNCS.PHASECHK.TRANS64 P0, [R0+URZ+0x58], R3 ;  /* 0x00005803000085a7 */ /* 0x000ee400080010ff */
[----:B--23--:R-:W-:Y:S05]  /*4610*/  @P0 EXIT ;  /* 0x000000000000094d */ /* 0x00cfea0003800000 */
[----:B------:R-:W-:Y:S05]  /*4620*/  BRA `(.L_x_78) ;  /* 0xfffffffc00e87947 */ /* 0x000fea000383ffff */
.L_x_67:
[----:B------:R-:W-:-:S06]  /*4630*/  UISETP.GE.AND UP1, UPT, UR8, 0x4, UPT ;  /* 0x000000040800788c */ /* 0x000fcc000bf26270 */
[----:B------:R-:W-:-:S13]  /*4640*/  PLOP3.LUT P0, PT, PT, PT, UP1, 0x80, 0x8 ;  /* 0x000000000008781c */ /* 0x000fda0003f0f018 */
[----:B------:R-:W-:Y:S05]  /*4650*/  @!P0 EXIT ;  /* 0x000000000000894d */ /* 0x000fea0003800000 */
[----:B------:R-:W-:Y:S01]  /*4660*/  BAR.SYNC.DEFER_BLOCKING 0x6, 0xa0 ;  /* 0x0182800000007b1d */ /* 0x000fe20000010000 */
[C---:B------:R-:W-:Y:S01]  /*4670*/  IMAD.U32 R79, R167.reuse, 0x10000, RZ ;  /* 0x00010000a74f7824 */ /* 0x040fe200078e00ff */
[C---:B------:R-:W-:Y:S01]  /*4680*/  R2P PR, R167.reuse, 0x6 ;  /* 0x00000006a7007804 */ /* 0x040fe20000000000 */
[----:B------:R-:W-:Y:S01]  /*4690*/  IMAD.SHL.U32 R2, R167, 0x40, RZ ;  /* 0x00000040a7027824 */ /* 0x000fe200078e00ff */
[----:B------:R-:W-:Y:S01]  /*46a0*/  CS2R R160, SRZ ;  /* 0x0000000000a07805 */ /* 0x000fe2000001ff00 */
[----:B------:R-:W-:Y:S01]  /*46b0*/  IMAD.MOV.U32 R164, RZ, RZ, 0x20 ;  /* 0x00000020ffa47424 */ /* 0x000fe200078e00ff */
[----:B------:R-:W-:Y:S02]  /*46c0*/  UMOV UR49, 0x400 ;  /* 0x0000040000317882 */ /* 0x000fe40000000000 */
[----:B------:R-:W1:Y:S01]  /*46d0*/  LDC R157, c[0x0][0x370] ;  /* 0x0000dc00ff9d7b82 */ /* 0x000e620000000800 */
[----:B------:R-:W-:Y:S01]  /*46e0*/  ULEA UR49, UR37, UR49, 0x18 ;  /* 0x0000003125317291 */ /* 0x000fe2000f8ec0ff */
[----:B------:R-:W-:Y:S01]  /*46f0*/  LOP3.LUT R79, R79, 0x600000, RZ, 0xc0, !PT ;  /* 0x006000004f4f7812 */ /* 0x000fe200078ec0ff */
[----:B------:R-:W-:Y:S01]  /*4700*/  IMAD.SHL.U32 R153, R167, 0x8, RZ ;  /* 0x00000008a7997824 */ /* 0x000fe200078e00ff */
[----:B------:R-:W-:Y:S01]  /*4710*/  LOP3.LUT R4, R2, 0x180, RZ, 0xc0, !PT ;  /* 0x0000018002047812 */ /* 0x000fe200078ec0ff */
[----:B------:R-:W-:Y:S01]  /*4720*/  IMAD.MOV.U32 R165, RZ, RZ, 0x10 ;  /* 0x00000010ffa57424 */ /* 0x000fe200078e00ff */
[----:B------:R-:W-:Y:S01]  /*4730*/  SEL R164, R164, 0xffffffe0, !P2 ;  /* 0xffffffe0a4a47807 */ /* 0x000fe20005000000 */
[----:B------:R-:W-:Y:S01]  /*4740*/  UIADD3 UR4, UPT, UPT, UR49, 0x4200, URZ ;  /* 0x0000420031047890 */ /* 0x000fe2000fffe0ff */
[----:B------:R-:W2:Y:S01]  /*4750*/  LDC R74, c[0x0][0xb0c] ;  /* 0x0002c300ff4a7b82 */ /* 0x000ea20000000800 */
[----:B------:R-:W-:Y:S01]  /*4760*/  LOP3.LUT R153, R4, 0x30, R153, 0xf8, !PT ;  /* 0x0000003004997812 */ /* 0x000fe200078ef899 */
[----:B------:R-:W-:Y:S01]  /*4770*/  IMAD.MOV.U32 R76, RZ, RZ, RZ ;  /* 0x000000ffff4c7224 */ /* 0x000fe200078e00ff */
[----:B------:R-:W-:Y:S01]  /*4780*/  SEL R165, R165, 0xfffffff0, !P1 ;  /* 0xfffffff0a5a57807 */ /* 0x000fe20004800000 */
[----:B------:R-:W-:Y:S01]  /*4790*/  IMAD.MOV.U32 R162, RZ, RZ, RZ ;  /* 0x000000ffffa27224 */ /* 0x000fe200078e00ff */
[----:B------:R-:W-:Y:S01]  /*47a0*/  LOP3.LUT R153, R153, 0x1e40, R2, 0xf8, !PT ;  /* 0x00001e4099997812 */ /* 0x000fe200078ef802 */
[----:B------:R-:W-:Y:S01]  /*47b0*/  IMAD.MOV.U32 R169, RZ, RZ, RZ ;  /* 0x000000ffffa97224 */ /* 0x000fe200078e00ff */
[----:B------:R-:W-:Y:S01]  /*47c0*/  LOP3.LUT R167, R167, 0x60, RZ, 0xc0, !PT ;  /* 0x00000060a7a77812 */ /* 0x000fe200078ec0ff */
[----:B------:R-:W4:Y:S01]  /*47d0*/  LDC R155, c[0x0][0xb20] ;  /* 0x0002c800ff9b7b82 */ /* 0x000f220000000800 */
[----:B------:R-:W3:Y:S01]  /*47e0*/  LDS R0, [UR49+0x120] ;  /* 0x00012031ff007984 */ /* 0x000ee20008000800 */
[----:B------:R-:W-:Y:S01]  /*47f0*/  IMAD.MOV.U32 R159, RZ, RZ, RZ ;  /* 0x000000ffff9f7224 */ /* 0x000fe200078e00ff */
[----:B------:R-:W1:Y:S01]  /*4800*/  LDCU.64 UR52, c[0x0][0x348] ;  /* 0x00006900ff3477ac */ /* 0x000e620008000a00 */
[----:B------:R-:W-:Y:S01]  /*4810*/  IMAD.U32 R166, RZ, RZ, UR4 ;  /* 0x00000004ffa67e24 */ /* 0x000fe2000f8e00ff */
[----:B------:R-:W1:Y:S03]  /*4820*/  LDCU.64 UR38, c[0x0][0x888] ;  /* 0x00011100ff2677ac */ /* 0x000e660008000a00 */
[----:B------:R-:W1:Y:S01]  /*4830*/  LDC R73, c[0x0][0xb30] ;  /* 0x0002cc00ff497b82 */ /* 0x000e620000000800 */
[----:B------:R-:W1:Y:S01]  /*4840*/  LDCU.64 UR44, c[0x0][0x890] ;  /* 0x00011200ff2c77ac */ /* 0x000e620008000a00 */
[----:B------:R-:W-:-:S06]  /*4850*/  UIADD3 UR48, UPT, UPT, UR49, 0x200, URZ ;  /* 0x0000020031307890 */ /* 0x000fcc000fffe0ff */
[----:B------:R-:W1:Y:S08]  /*4860*/  LDC.64 R148, c[0x0][0xb10] ;  /* 0x0002c400ff947b82 */ /* 0x000e700000000a00 */
[----:B------:R-:W1:Y:S08]  /*4870*/  LDC.64 R70, c[0x0][0xb18] ;  /* 0x0002c600ff467b82 */ /* 0x000e700000000a00 */
[----:B------:R-:W1:Y:S08]  /*4880*/  LDC.64 R68, c[0x0][0xb28] ;  /* 0x0002ca00ff447b82 */ /* 0x000e700000000a00 */
[----:B------:R-:W1:Y:S01]  /*4890*/  LDC.64 R146, c[0x0][0x8b0] ;  /* 0x00022c00ff927b82 */ /* 0x000e620000000a00 */
[----:B---3--:R-:W-:Y:S01]  /*48a0*/  IMAD.IADD R79, R0, 0x1, R79 ;  /* 0x00000001004f7824 */ /* 0x008fe200078e024f */
[----:B------:R-:W-:-:S04]  /*48b0*/  SHF.R.S32.HI R0, RZ, 0x4, R164 ;  /* 0x00000004ff007819 */ /* 0x000fc800000114a4 */
[----:B------:R-:W-:Y:S02]  /*48c0*/  LEA.HI.SX32 R163, R165, R0, 0x1c ;  /* 0x00000000a5a37211 */ /* 0x000fe400078fe2ff */
[----:B------:R-:W3:Y:S08]  /*48d0*/  LDC.64 R144, c[0x0][0x8a8] ;  /* 0x00022a00ff907b82 */ /* 0x000ef00000000a00 */
[----:B--2-4-:R-:W1:Y:S02]  /*48e0*/  LDC R156, c[0x0][0x374] ;  /* 0x0000dd00ff9c7b82 */ /* 0x014e640000000800 */
.L_x_104:
[----:B------:R-:W-:Y:S02]  /*48f0*/  LEA R0, R169, UR49, 0x3 ;  /* 0x00000031a9007c11 */ /* 0x000fe4000f8e18ff */
[----:B------:R-:W-:Y:S02]  /*4900*/  SHF.L.U32 R3, R161, 0x1f, RZ ;  /* 0x0000001fa1037819 */ /* 0x000fe400000006ff */
[----:B-1----:R-:W-:Y:S02]  /*4910*/  LEA R16, R169, UR49, 0x4 ;  /* 0x00000031a9107c11 */ /* 0x002fe4000f8e20ff */
[----:B------:R-:W2:Y:S02]  /*4920*/  SYNCS.PHASECHK.TRANS64.TRYWAIT P0, [R0+URZ+0x70], R3 ;  /* 0x00007003000075a7 */ /* 0x000ea400080011ff */
[----:B--2---:R-:W-:Y:S05]  /*4930*/  @!P0 BRA `(.L_x_79) ;  /* 0x00000040007c8947 */ /* 0x004fea0003800000 */
.L_x_140:
[----:B------:R-:W4:Y:S01]  /*4940*/  LDC.64 R12, c[0x0][0xb10] ;  /* 0x0002c400ff0c7b82 */ /* 0x000f220000000a00 */
[----:B------:R-:W3:Y:S01]  /*4950*/  LDS.128 R16, [R16+0x100] ;  /* 0x0001000010107984 */ /* 0x000ee20000000c00 */
[----:B-1----:R-:W-:Y:S01]  /*4960*/  ISETP.NE.AND P1, PT, R73, 0x1, PT ;  /* 0x000000014900780c */ /* 0x002fe20003f25270 */
[----:B--2---:R-:W-:Y:S01]  /*4970*/  VIADD R0, R0, 0x80 ;  /* 0x0000008000007836 */ /* 0x004fe20000000000 */
[----:B------:R-:W-:Y:S04]  /*4980*/  ISETP.GE.AND P0, PT, R72, 0x1, PT ;  /* 0x000000014800780c */ /* 0x000fe80003f06270 */
[----:B------:R-:W1:Y:S01]  /*4990*/  LDC.64 R10, c[0x0][0xb18] ;  /* 0x0002c600ff0a7b82 */ /* 0x000e620000000a00 */
[----:B------:R-:W-:Y:S01]  /*49a0*/  PRMT R0, RZ, 0x654, R0 ;  /* 0x00000654ff007816 */ /* 0x000fe20000000000 */
[----:B------:R-:W-:Y:S01]  /*49b0*/  @!PT LDS RZ, [RZ] ;  /* 0x00000000fffff984 */ /* 0x000fe20000000800 */
[----:B------:R-:W-:Y:S01]  /*49c0*/  @!PT LDS RZ, [RZ] ;  /* 0x00000000fffff984 */ /* 0x000fe20000000800 */
[----:B------:R-:W-:Y:S01]  /*49d0*/  @!PT LDS RZ, [RZ] ;  /* 0x00000000fffff984 */ /* 0x000fe20000000800 */
[----:B------:R-:W-:Y:S01]  /*49e0*/  @!PT LDS RZ, [RZ] ;  /* 0x00000000fffff984 */ /* 0x000fe20000000800 */
[----:B------:R2:W-:Y:S06]  /*49f0*/  MEMBAR.ALL.CTA ;  /* 0x0000000000007992 */ /* 0x0005ec0000008000 */
[----:B--2---:R-:W2:Y:S01]  /*4a00*/  FENCE.VIEW.ASYNC.S ;  /* 0x00000000000073c6 */ /* 0x004ea20000000000 */
[----:B------:R-:W1:Y:S08]  /*4a10*/  @!P1 LDC R14, c[0x0][0xb20] ;  /* 0x0002c800ff0e9b82 */ /* 0x000e700000000800 */
[----:B------:R-:W1:Y:S01]  /*4a20*/  @!P1 LDC R9, c[0x0][0xb0c] ;  /* 0x0002c300ff099b82 */ /* 0x000e620000000800 */
[----:B--2---:R2:W-:Y:S01]  /*4a30*/  SYNCS.ARRIVE.TRANS64.RED.A1T0 RZ, [R0+URZ], RZ ;  /* 0x000000ff00ff79a7 */ /* 0x0045e200081004ff */
[----:B---3--:R-:W-:Y:S04]  /*4a40*/  LOP3.LUT P4, RZ, R18, 0x1, RZ, 0xc0, !PT ;  /* 0x0000000112ff7812 */ /* 0x008fe8000788c0ff */
[----:B------:R-:W-:Y:S09]  /*4a50*/  P2R R168, PR, RZ, 0x10 ;  /* 0x00000010ffa87803 */ /* 0x000ff20000000000 */
[----:B------:R-:W-:Y:S02]  /*4a60*/  @P4 MOV R77, R16 ;  /* 0x00000010004d4202 */ /* 0x000fe40000000f00 */
[----:B------:R-:W-:Y:S01]  /*4a70*/  @P4 LOP3.LUT R75, R17, 0xffff, RZ, 0xc0, !PT ;  /* 0x0000ffff114b4812 */ /* 0x000fe200078ec0ff */
[----:B--2-4-:R-:W-:Y:S06]  /*4a80*/  @!P0 BRA `(.L_x_80) ;  /* 0x0000000000a48947 */ /* 0x014fec0003800000 */
[----:B------:R-:W-:Y:S01]  /*4a90*/  IMAD.HI.U32 R24, R156, R71, RZ ;  /* 0x000000479c187227 */ /* 0x000fe200078e00ff */
[----:B------:R-:W-:Y:S02]  /*4aa0*/  ISETP.NE.AND P0, PT, R70, 0x1, PT ;  /* 0x000000014600780c */ /* 0x000fe40003f05270 */
[----:B------:R-:W-:Y:S01]  /*4ab0*/  ISETP.NE.AND P2, PT, R72, 0x1, PT ;  /* 0x000000014800780c */ /* 0x000fe20003f45270 */
[-C--:B------:R-:W-:Y:S01]  /*4ac0*/  IMAD.HI.U32 R22, R157, R148.reuse, RZ ;  /* 0x000000949d167227 */ /* 0x080fe200078e00ff */
[----:B------:R-:W-:Y:S02]  /*4ad0*/  SHF.R.U32.HI R23, RZ, R155, R24 ;  /* 0x0000009bff177219 */ /* 0x000fe40000011618 */
[----:B------:R-:W-:Y:S01]  /*4ae0*/  ISETP.NE.AND P3, PT, R74, 0x1, PT ;  /* 0x000000014a00780c */ /* 0x000fe20003f65270 */
[----:B------:R-:W-:Y:S01]  /*4af0*/  IMAD.HI.U32 R28, R75, R71, RZ ;  /* 0x000000474b1c7227 */ /* 0x000fe200078e00ff */
[----:B------:R-:W-:Y:S02]  /*4b00*/  SHF.R.U32.HI R22, RZ, R149, R22 ;  /* 0x00000095ff167219 */ /* 0x000fe40000011616 */
[----:B------:R-:W-:Y:S01]  /*4b10*/  SEL R3, R156, R23, !P0 ;  /* 0x000000179c037207 */ /* 0x000fe20004000000 */
[----:B------:R-:W-:Y:S01]  /*4b20*/  IMAD.HI.U32 R26, R77, R148, RZ ;  /* 0x000000944d1a7227 */ /* 0x000fe200078e00ff */
[----:B------:R-:W-:Y:S03]  /*4b30*/  SEL R7, R157, R22, !P3 ;  /* 0x000000169d077207 */ /* 0x000fe60005800000 */
[-C--:B------:R-:W-:Y:S01]  /*4b40*/  IMAD.HI.U32 R22, R3, R68.reuse, RZ ;  /* 0x0000004403167227 */ /* 0x080fe200078e00ff */
[----:B------:R-:W-:Y:S03]  /*4b50*/  SHF.R.U32.HI R26, RZ, R149, R26 ;  /* 0x00000095ff1a7219 */ /* 0x000fe6000001161a */
[----:B------:R-:W-:Y:S01]  /*4b60*/  IMAD.HI.U32 R24, R7, R68, RZ ;  /* 0x0000004407187227 */ /* 0x000fe200078e00ff */
[----:B------:R-:W-:Y:S02]  /*4b70*/  @P2 SHF.R.U32.HI R3, RZ, R69, R22 ;  /* 0x00000045ff032219 */ /* 0x000fe40000011616 */
[----:B------:R-:W-:Y:S02]  /*4b80*/  SHF.R.U32.HI R22, RZ, R155, R28 ;  /* 0x0000009bff167219 */ /* 0x000fe4000001161c */
[----:B------:R-:W-:Y:S01]  /*4b90*/  @P2 SHF.R.U32.HI R7, RZ, R69, R24 ;  /* 0x00000045ff072219 */ /* 0x000fe20000011618 */
[C---:B------:R-:W-:Y:S01]  /*4ba0*/  IMAD R2, R72.reuse, R3, RZ ;  /* 0x0000000348027224 */ /* 0x040fe200078e02ff */
[----:B------:R-:W-:Y:S02]  /*4bb0*/  SEL R5, R75, R22, !P0 ;  /* 0x000000164b057207 */ /* 0x000fe40004000000 */
[----:B------:R-:W-:Y:S01]  /*4bc0*/  SEL R3, R77, R26, !P3 ;  /* 0x0000001a4d037207 */ /* 0x000fe20005800000 */
[----:B------:R-:W-:Y:S01]  /*4bd0*/  IMAD R4, R72, R7, RZ ;  /* 0x0000000748047224 */ /* 0x000fe200078e02ff */
[C---:B------:R-:W-:Y:S01]  /*4be0*/  ISETP.GE.AND P0, PT, R5.reuse, R2, PT ;  /* 0x000000020500720c */ /* 0x040fe20003f06270 */
[----:B------:R-:W-:Y:S03]  /*4bf0*/  IMAD.HI.U32 R6, R5, R68, RZ ;  /* 0x0000004405067227 */ /* 0x000fe600078e00ff */
[----:B------:R-:W-:Y:S01]  /*4c00*/  ISETP.GE.OR P0, PT, R3, R4, P0 ;  /* 0x000000040300720c */ /* 0x000fe20000706670 */
[----:B------:R-:W-:Y:S01]  /*4c10*/  IMAD.MOV R4, RZ, RZ, -R3 ;  /* 0x000000ffff047224 */ /* 0x000fe200078e0a03 */
[-C--:B------:R-:W-:Y:S03]  /*4c20*/  SHF.R.U32.HI R6, RZ, R69.reuse, R6 ;  /* 0x00000045ff067219 */ /* 0x080fe60000011606 */
[----:B------:R-:W-:Y:S01]  /*4c30*/  IMAD R77, R74, R4, R77 ;  /* 0x000000044a4d7224 */ /* 0x000fe200078e024d */
[----:B------:R-:W-:Y:S05]  /*4c40*/  SEL R15, R5, R6, !P2 ;  /* 0x00000006050f7207 */ /* 0x000fea0005000000 */
[----:B------:R-:W-:Y:S02]  /*4c50*/  IMAD.MOV R6, RZ, RZ, -R15 ;  /* 0x000000ffff067224 */ /* 0x000fe400078e0a0f */
[C---:B------:R-:W-:Y:S04]  /*4c60*/  @!P0 IMAD.HI.U32 R2, R3.reuse, R68, RZ ;  /* 0x0000004403028227 */ /* 0x040fe800078e00ff */
[----:B------:R-:W-:Y:S01]  /*4c70*/  IMAD R6, R72, R6, R5 ;  /* 0x0000000648067224 */ /* 0x000fe200078e0205 */
[----:B------:R-:W-:Y:S04]  /*4c80*/  @!P0 SHF.R.U32.HI R2, RZ, R69, R2 ;  /* 0x00000045ff028219 */ /* 0x000fe80000011602 */
[----:B------:R-:W-:Y:S02]  /*4c90*/  @!P0 SEL R0, R3, R2, !P2 ;  /* 0x0000000203008207 */ /* 0x000fe40005000000 */
[----:B------:R-:W-:Y:S02]  /*4ca0*/  IADD3 R2, PT, PT, -R5, RZ, RZ ;  /* 0x000000ff05027210 */ /* 0x000fe40007ffe1ff */
[----:B------:R-:W-:Y:S01]  /*4cb0*/  @!P0 IADD3 R8, PT, PT, R15, -R0, RZ ;  /* 0x800000000f088210 */ /* 0x000fe20007ffe0ff */
[----:B------:R-:W-:Y:S02]  /*4cc0*/  @!P0 IMAD R0, R7, R6, R0 ;  /* 0x0000000607008224 */ /* 0x000fe400078e0200 */
[----:B------:R-:W-:Y:S02]  /*4cd0*/  IMAD R75, R70, R2, R75 ;  /* 0x00000002464b7224 */ /* 0x000fe400078e024b */
[----:B------:R-:W-:Y:S02]  /*4ce0*/  @!P0 IMAD R5, R8, R72, R3 ;  /* 0x0000004808058224 */ /* 0x000fe400078e0203 */
[----:B------:R-:W-:Y:S04]  /*4cf0*/  @!P0 IMAD.MOV.U32 R3, RZ, RZ, R0 ;  /* 0x000000ffff038224 */ /* 0x000fe800078e0000 */
[----:B------:R-:W-:Y:S02]  /*4d00*/  IMAD R77, R3, R74, R77 ;  /* 0x0000004a034d7224 */ /* 0x000fe400078e024d */
[----:B------:R-:W-:Y:S07]  /*4d10*/  IMAD R75, R5, R70, R75 ;  /* 0x00000046054b7224 */ /* 0x000fee00078e024b */
.L_x_80:
[----:B-1----:R-:W-:Y:S01]  /*4d20*/  @!P1 ISETP.NE.AND P0, PT, R10, 0x1, PT ;  /* 0x000000010a00980c */ /* 0x002fe20003f05270 */
[----:B------:R-:W-:Y:S01]  /*4d30*/  @!P1 IMAD.HI.U32 R0, R77, R12, RZ ;  /* 0x0000000c4d009227 */ /* 0x000fe200078e00ff */
[----:B------:R-:W-:Y:S01]  /*4d40*/  @!P1 ISETP.NE.AND P2, PT, R9, 0x1, PT ;  /* 0x000000010900980c */ /* 0x000fe20003f45270 */
[----:B------:R-:W-:Y:S01]  /*4d50*/  ULOP3.LUT UP0, URZ, UR48, 0x1b0, URZ, 0xc0, !UPT ;  /* 0x000001b030ff7892 */ /* 0x000fe2000f80c0ff */
[----:B------:R-:W-:Y:S01]  /*4d60*/  R2UR UR42, R21 ;  /* 0x00000000152a72ca */ /* 0x000fe200000e0000 */
[----:B------:R-:W-:Y:S01]  /*4d70*/  @!P1 IMAD.HI.U32 R3, R75, R11, RZ ;  /* 0x0000000b4b039227 */ /* 0x000fe200078e00ff */
[----:B------:R-:W-:Y:S02]  /*4d80*/  @!P1 SHF.R.U32.HI R0, RZ, R13, R0 ;  /* 0x0000000dff009219 */ /* 0x000fe40000011600 */
[----:B------:R-:W-:Y:S01]  /*4d90*/  R2UR UR41, R20 ;  /* 0x00000000142972ca */ /* 0x000fe200000e0000 */
[----:B------:R-:W-:Y:S01]  /*4da0*/  VIADD R169, R169, 0x1 ;  /* 0x00000001a9a97836 */ /* 0x000fe20000000000 */
[----:B------:R-:W-:Y:S02]  /*4db0*/  @!P1 SHF.R.U32.HI R2, RZ, R14, R3 ;  /* 0x0000000eff029219 */ /* 0x000fe40000011603 */
[----:B------:R-:W-:Y:S02]  /*4dc0*/  @!P1 SEL R3, R77, R0, !P2 ;  /* 0x000000004d039207 */ /* 0x000fe40005000000 */
[----:B------:R-:W-:Y:S02]  /*4dd0*/  @!P1 SEL R2, R75, R2, !P0 ;  /* 0x000000024b029207 */ /* 0x000fe40004000000 */
[----:B------:R-:W-:Y:S01]  /*4de0*/  @P4 SHF.R.U32.HI R158, RZ, 0x10, R17 ;  /* 0x00000010ff9e4819 */ /* 0x000fe20000011611 */
[----:B------:R-:W-:Y:S02]  /*4df0*/  USHF.L.U32 UR42, UR42, 0x7, URZ ;  /* 0x000000072a2a7899 */ /* 0x000fe400080006ff */
[----:B------:R-:W-:Y:S02]  /*4e00*/  @!P1 IMAD.IADD R0, R2, 0x1, -R3 ;  /* 0x0000000102009824 */ /* 0x000fe400078e0a03 */
[----:B------:R-:W-:Y:S01]  /*4e10*/  @!P1 IMAD.IADD R2, R3, 0x1, -R2 ;  /* 0x0000000103029824 */ /* 0x000fe200078e0a02 */
[----:B------:R-:W-:Y:S01]  /*4e20*/  USHF.L.U32 UR41, UR41, 0x7, URZ ;  /* 0x0000000729297899 */ /* 0x000fe200080006ff */
[----:B------:R-:W-:Y:S02]  /*4e30*/  @!P1 IMAD R77, R0, R9, R77 ;  /* 0x00000009004d9224 */ /* 0x000fe400078e024d */
[----:B------:R-:W-:Y:S01]  /*4e40*/  @!P1 IMAD R75, R2, R10, R75 ;  /* 0x0000000a024b9224 */ /* 0x000fe200078e024b */
[----:B------:R-:W-:Y:S08]  /*4e50*/  BRA.U !UP0, `(.L_x_81) ;  /* 0x0000000108407547 */ /* 0x000ff0000b800000 */
[----:B------:R-:W1:Y:S01]  /*4e60*/  LDCU.64 UR8, c[0x4][0x80] ;  /* 0x01001000ff0877ac */ /* 0x000e620008000a00 */
[----:B------:R-:W-:Y:S01]  /*4e70*/  MOV R3, 0x0 ;  /* 0x0000000000037802 */ /* 0x000fe20000000f00 */
[----:B------:R-:W-:Y:S02]  /*4e80*/  HFMA2 R12, -RZ, RZ, 0, 5.9604644775390625e-08 ;  /* 0x00000001ff0c7431 */ /* 0x000fe400000001ff */
[----:B------:R-:W-:Y:S02]  /*4e90*/  IMAD.MOV.U32 R8, RZ, RZ, 0x70 ;  /* 0x00000070ff087424 */ /* 0x000fe400078e00ff */
[----:B------:R-:W-:Y:S01]  /*4ea0*/  IMAD.MOV.U32 R13, RZ, RZ, RZ ;  /* 0x000000ffff0d7224 */ /* 0x000fe200078e00ff */
[----:B------:R-:W2:Y:S01]  /*4eb0*/  LDCU.64 UR6, c[0x4][0x88] ;  /* 0x01001100ff0677ac */ /* 0x000ea20008000a00 */
[----:B------:R-:W3:Y:S01]  /*4ec0*/  LDC.64 R2, c[0x4][R3] ;  /* 0x0100000003027b82 */ /* 0x000ee20000000a00 */
[----:B------:R-:W4:Y:S01]  /*4ed0*/  LDCU.64 UR4, c[0x4][0x8] ;  /* 0x01000100ff0477ac */ /* 0x000f220008000a00 */
[----:B-1----:R-:W-:Y:S01]  /*4ee0*/  MOV R5, UR9 ;  /* 0x0000000900057c02 */ /* 0x002fe20008000f00 */
[----:B------:R-:W-:Y:S01]  /*4ef0*/  IMAD.U32 R4, RZ, RZ, UR8 ;  /* 0x00000008ff047e24 */ /* 0x000fe2000f8e00ff */
[----:B--2---:R-:W-:Y:S01]  /*4f00*/  MOV R7, UR7 ;  /* 0x0000000700077c02 */ /* 0x004fe20008000f00 */
[----:B------:R-:W-:Y:S01]  /*4f10*/  IMAD.U32 R6, RZ, RZ, UR6 ;  /* 0x00000006ff067e24 */ /* 0x000fe2000f8e00ff */
[----:B----4-:R-:W-:Y:S01]  /*4f20*/  MOV R11, UR5 ;  /* 0x00000005000b7c02 */ /* 0x010fe20008000f00 */
[----:B------:R-:W-:Y:S02]  /*4f30*/  IMAD.U32 R10, RZ, RZ, UR4 ;  /* 0x00000004ff0a7e24 */ /* 0x000fe4000f8e00ff */
[----:B------:R-:W-:Y:S07]  /*4f40*/  LEPC R20, `(.L_x_81) ;  /* 0x000000001014794e */ /* 0x000fee0000000000 */
[----:B---3-5:R-:W-:Y:S05]  /*4f50*/  CALL.ABS.NOINC R2 ;  /* 0x0000000002007343 */ /* 0x028fea0003c00000 */
.L_x_81:
[----:B------:R-:W-:Y:S01]  /*4f60*/  LOP3.LUT P0, RZ, R166, 0x1b0, RZ, 0xc0, !PT ;  /* 0x000001b0a6ff7812 */ /* 0x000fe2000780c0ff */
[----:B------:R-:W-:Y:S11]  /*4f70*/  BSSY.RECONVERGENT B6, `(.L_x_82) ;  /* 0x0000013000067945 */ /* 0x000ff60003800200 */
[----:B------:R-:W-:Y:S01]  /*4f80*/  @!UPT UIADD3 URZ, UPT, UPT, URZ, URZ, URZ ;  /* 0x000000fffffff290 */ /* 0x000fe2000fffe0ff */
[----:B------:R-:W-:Y:S05]  /*4f90*/  @!P0 BRA `(.L_x_83) ;  /* 0x0000000000408947 */ /* 0x000fea0003800000 */
        /* <DEDUP_REMOVED lines=16> */
.L_x_83:
[----:B------:R-:W-:Y:S05]  /*50a0*/  BSYNC.RECONVERGENT B6 ;  /* 0x0000000000067941 */ /* 0x000fea0003800200 */
.L_x_82:
[----:B------:R-:W-:Y:S01]  /*50b0*/  ISETP.NE.U32.AND P4, PT, R146, RZ, PT ;  /* 0x000000ff9200720c */ /* 0x000fe20003f85070 */
[----:B------:R-:W-:Y:S01]  /*50c0*/  UISETP.NE.AND UP2, UPT, UR50, URZ, UPT ;  /* 0x000000ff3200728c */ /* 0x000fe2000bf45270 */
[----:B------:R-:W-:Y:S01]  /*50d0*/  ISETP.NE.U32.AND P2, PT, RZ, UR38, PT ;  /* 0x00000026ff007c0c */ /* 0x000fe2000bf45070 */
[----:B------:R-:W-:Y:S01]  /*50e0*/  UISETP.NE.U32.AND UP1, UPT, UR44, URZ, UPT ;  /* 0x000000ff2c00728c */ /* 0x000fe2000bf25070 */
[----:B------:R-:W-:Y:S01]  /*50f0*/  ISETP.NE.AND.EX P4, PT, R147, RZ, PT, P4 ;  /* 0x000000ff9300720c */ /* 0x000fe20003f85340 */
[----:B------:R-:W-:Y:S01]  /*5100*/  UPLOP3.LUT UP0, UPT, UPT, UPT, UPT, 0x40, 0x4 ;  /* 0x000000000004789c */ /* 0x000fe20003f0e870 */
[----:B------:R-:W-:Y:S01]  /*5110*/  ISETP.NE.AND.EX P2, PT, RZ, UR39, PT, P2 ;  /* 0x00000027ff007c0c */ /* 0x000fe2000bf45320 */
[----:B------:R-:W-:Y:S01]  /*5120*/  UISETP.NE.AND.EX UP1, UPT, UR45, URZ, UPT, UP1 ;  /* 0x000000ff2d00728c */ /* 0x000fe2000bf25310 */
[----:B------:R-:W-:Y:S04]  /*5130*/  PLOP3.LUT P1, PT, PT, PT, UP2, 0x80, 0x8 ;  /* 0x000000000008781c */ /* 0x000fe80003f2f028 */
[----:B------:R-:W-:Y:S06]  /*5140*/  @UP2 UPLOP3.LUT UP0, UPT, UPT, UPT, UP1, 0x80, 0x8 ;  /* 0x000000000008289c */ /* 0x000fec0003f0f010 */
[----:B------:R-:W-:Y:S01]  /*5150*/  PLOP3.LUT P0, PT, PT, PT, UP0, 0x80, 0x8 ;  /* 0x000000000008781c */ /* 0x000fe20003f0f008 */
[----:B------:R-:W-:Y:S01]  /*5160*/  @!UPT UIADD3 URZ, UPT, UPT, URZ, URZ, URZ ;  /* 0x000000fffffff290 */ /* 0x000fe2000fffe0ff */
[----:B------:R-:W-:Y:S11]  /*5170*/  BRA.U !UP1, `(.L_x_84) ;  /* 0x0000000109387547 */ /* 0x000ff6000b800000 */
[----:B------:R-:W-:Y:S01]  /*5180*/  UISETP.NE.U32.AND UP0, UPT, UR38, URZ, UPT ;  /* 0x000000ff2600728c */ /* 0x000fe2000bf05070 */
[----:B------:R-:W-:Y:S02]  /*5190*/  HFMA2 R0, -RZ, RZ, 0, 5.9604644775390625e-08 ;  /* 0x00000001ff007431 */ /* 0x000fe400000001ff */
[----:B------:R-:W-:Y:S01]  /*51a0*/  IMAD.MOV.U32 R151, RZ, RZ, 0x1 ;  /* 0x00000001ff977424 */ /* 0x000fe200078e00ff */
[----:B------:R-:W-:Y:S06]  /*51b0*/  UISETP.NE.AND.EX UP0, UPT, UR39, URZ, UPT, UP0 ;  /* 0x000000ff2700728c */ /* 0x000fec000bf05300 */
[----:B------:R-:W-:Y:S05]  /*51c0*/  PLOP3.LUT P3, PT, PT, PT, UP0, 0x80, 0x8 ;  /* 0x000000000008781c */ /* 0x000fea0003f6f008 */
[----:B------:R-:W1:Y:S01]  /*51d0*/  @UP0 LDCU.64 UR6, c[0x0][0x888] ;  /* 0x00011100ff0607ac */ /* 0x000e620008000a00 */
[----:B------:R-:W-:Y:S07]  /*51e0*/  @UP0 UIMAD UR4, UR36, UR44, URZ ;  /* 0x0000002c240402a4 */ /* 0x000fee000f8e02ff */
[----:B------:R-:W-:Y:S01]  /*51f0*/  @!P3 PRMT R151, R0, 0x7610, R151 ;  /* 0x000076100097b816 */ /* 0x000fe20000000097 */
[----:B-1----:R-:W-:Y:S03]  /*5200*/  @UP0 UIMAD.WIDE UR6, UR4, 0x4, UR6 ;  /* 0x00000004040608a5 */ /* 0x002fe6000f8e0206 */
[----:B------:R-:W1:Y:S03]  /*5210*/  @!UP0 LDCU UR4, c[0x0][0x880] ;  /* 0x00011000ff0487ac */ /* 0x000e660008000800 */
[----:B------:R-:W-:Y:S01]  /*5220*/  IMAD.U32 R2, RZ, RZ, UR6 ;  /* 0x00000006ff027e24 */ /* 0x000fe2000f8e00ff */
[----:B------:R-:W-:Y:S05]  /*5230*/  MOV R3, UR7 ;  /* 0x0000000700037c02 */ /* 0x000fea0008000f00 */
[----:B-----5:R2:W5:Y:S02]  /*5240*/  @P3 LDG.E R82, desc[UR46][R2.64] ;  /* 0x0000002e02523981 */ /* 0x020564000c1e1900 */
[----:B-12---:R-:W-:Y:S02]  /*5250*/  @!P3 IMAD.U32 R82, RZ, RZ, UR4 ;  /* 0x00000004ff52be24 */ /* 0x006fe4000f8e00ff */
.L_x_84:
[----:B------:R-:W-:Y:S05]  /*5260*/  @!P4 BRA `(.L_x_85) ;  /* 0x000000000020c947 */ /* 0x000fea0003800000 */
[----:B------:R-:W-:Y:S04]  /*5270*/  ISETP.NE.U32.AND P3, PT, R144, RZ, PT ;  /* 0x000000ff9000720c */ /* 0x000fe80003f65070 */
[----:B------:R-:W-:Y:S11]  /*5280*/  ISETP.NE.AND.EX P3, PT, R145, RZ, PT, P3 ;  /* 0x000000ff9100720c */ /* 0x000ff60003f65330 */
[----:B------:R-:W-:Y:S02]  /*5290*/  @!UPT UIADD3 URZ, UPT, UPT, URZ, URZ, URZ ;  /* 0x000000fffffff290 */ /* 0x000fe4000fffe0ff */
[----:B------:R-:W1:Y:S01]  /*52a0*/  @P3 LDC.64 R2, c[0x0][0x8a8] ;  /* 0x00022a00ff023b82 */ /* 0x000e620000000a00 */
[----:B------:R-:W-:Y:S04]  /*52b0*/  @P3 IMAD R0, R146, UR36, RZ ;  /* 0x0000002492003c24 */ /* 0x000fe8000f8e02ff */
[----:B-1----:R-:W-:Y:S05]  /*52c0*/  @P3 IMAD.WIDE R2, R0, 0x4, R2 ;  /* 0x0000000400023825 */ /* 0x002fea00078e0202 */
[----:B-----5:R1:W5:Y:S02]  /*52d0*/  @P3 LDG.E R78, desc[UR46][R2.64] ;  /* 0x0000002e024e3981 */ /* 0x020364000c1e1900 */
[----:B-1----:R-:W2:Y:S02]  /*52e0*/  @!P3 LDC R78, c[0x0][0x8a0] ;  /* 0x00022800ff4ebb82 */ /* 0x002ea40000000800 */
.L_x_85:
[----:B-----5:R-:W-:Y:S01]  /*52f0*/  ISETP.NE.AND P4, PT, R82, RZ, PT ;  /* 0x000000ff5200720c */ /* 0x020fe20003f85270 */
[----:B------:R-:W-:Y:S01]  /*5300*/  BSSY B1, `(.L_x_86) ;  /* 0x0000048000017945 */ /* 0x000fe20003800000 */
[----:B------:R-:W-:Y:S01]  /*5310*/  SEL R7, RZ, 0xffffffff, P2 ;  /* 0xffffffffff077807 */ /* 0x000fe20001000000 */
[----:B------:R-:W-:Y:S01]  /*5320*/  IMAD.MOV.U32 R117, RZ, RZ, 0x1 ;  /* 0x00000001ff757424 */ /* 0x000fe200078e00ff */
[----:B------:R-:W-:Y:S01]  /*5330*/  LOP3.LUT P3, RZ, R151, 0xff, RZ, 0xc0, !PT ;  /* 0x000000ff97ff7812 */ /* 0x000fe2000786c0ff */
[----:B------:R-:W-:Y:S01]  /*5340*/  IMAD R80, R76, 0x80, R79 ;  /* 0x000000804c507824 */ /* 0x000fe200078e024f */
[----:B------:R-:W-:Y:S02]  /*5350*/  @P1 SEL R0, RZ, 0xffffffff, P4 ;  /* 0xffffffffff001807 */ /* 0x000fe40002000000 */
[----:B------:R-:W-:Y:S02]  /*5360*/  CS2R R98, SRZ ;  /* 0x0000000000627805 */ /* 0x000fe4000001ff00 */
[----:B------:R-:W-:Y:S02]  /*5370*/  LEA R3, R160, UR49, 0x3 ;  /* 0x00000031a0037c11 */ /* 0x000fe4000f8e18ff */
[----:B------:R-:W-:Y:S02]  /*5380*/  CS2R R96, SRZ ;  /* 0x0000000000607805 */ /* 0x000fe4000001ff00 */
[----:B------:R-:W-:Y:S02]  /*5390*/  @P0 SEL R0, R7, R0, !P3 ;  /* 0x0000000007000207 */ /* 0x000fe40005800000 */
[----:B------:R-:W-:Y:S02]  /*53a0*/  CS2R R94, SRZ ;  /* 0x00000000005e7805 */ /* 0x000fe4000001ff00 */
[----:B------:R-:W-:Y:S02]  /*53b0*/  LEA R116, R76, UR49, 0x3 ;  /* 0x000000314c747c11 */ /* 0x000fe4000f8e18ff */
[----:B------:R-:W-:Y:S02]  /*53c0*/  CS2R R92, SRZ ;  /* 0x00000000005c7805 */ /* 0x000fe4000001ff00 */
[----:B------:R-:W-:Y:S02]  /*53d0*/  @P1 LOP3.LUT R0, R0, 0x1, RZ, 0xc0, !PT ;  /* 0x0000000100001812 */ /* 0x000fe400078ec0ff */
[----:B------:R-:W-:Y:S02]  /*53e0*/  CS2R R90, SRZ ;  /* 0x00000000005a7805 */ /* 0x000fe4000001ff00 */
[----:B------:R-:W-:Y:S02]  /*53f0*/  SHF.L.U32 R5, R162, 0x1f, RZ ;  /* 0x0000001fa2057819 */ /* 0x000fe400000006ff */
[----:B------:R-:W-:Y:S02]  /*5400*/  CS2R R88, SRZ ;  /* 0x0000000000587805 */ /* 0x000fe4000001ff00 */
[----:B------:R-:W-:Y:S02]  /*5410*/  ISETP.NE.U32.OR P6, PT, R0, 0x1, !P1 ;  /* 0x000000010000780c */ /* 0x000fe40004fc5470 */
[----:B------:R-:W-:Y:S02]  /*5420*/  CS2R R102, SRZ ;  /* 0x0000000000667805 */ /* 0x000fe4000001ff00 */
[----:B------:R-:W-:Y:S02]  /*5430*/  PLOP3.LUT P2, PT, PT, PT, UP1, 0x80, 0x8 ;  /* 0x000000000008781c */ /* 0x000fe40003f4f018 */
[----:B------:R-:W-:Y:S02]  /*5440*/  CS2R R100, SRZ ;  /* 0x0000000000647805 */ /* 0x000fe4000001ff00 */
[----:B------:R-:W-:Y:S02]  /*5450*/  SEL R0, RZ, 0xffffffff, P4 ;  /* 0xffffffffff007807 */ /* 0x000fe40002000000 */
[----:B------:R-:W-:Y:S03]  /*5460*/  P2R R104, PR, RZ, 0x40 ;  /* 0x00000040ff687803 */ /* 0x000fe60000000000 */
[----:B------:R-:W-:Y:S04]  /*5470*/  @P6 SHF.L.U32 R2, R159, 0x1f, RZ ;  /* 0x0000001f9f026819 */ /* 0x000fe800000006ff */
[----:B------:R-:W-:Y:S01]  /*5480*/  @P2 SEL R0, R7, R0, !P3 ;  /* 0x0000000007002207 */ /* 0x000fe20005800000 */
[----:B------:R-:W1:Y:S03]  /*5490*/  @P6 SYNCS.PHASECHK.TRANS64.TRYWAIT P1, [R3+URZ+0x40], R2 ;  /* 0x00004002030065a7 */ /* 0x000e6600080211ff */
[----:B------:R-:W-:Y:S04]  /*54a0*/  LOP3.LUT R0, R0, 0x1, RZ, 0xc0, !PT ;  /* 0x0000000100007812 */ /* 0x000fe800078ec0ff */
[----:B------:R-:W-:Y:S04]  /*54b0*/  ISETP.NE.U32.AND P5, PT, R0, 0x1, PT ;  /* 0x000000010000780c */ /* 0x000fe80003fa5070 */
[----:B------:R-:W-:Y:S01]  /*54c0*/  P2R R118, PR, RZ, 0x20 ;  /* 0x00000020ff767803 */ /* 0x000fe20000000000 */
[----:B------:R3:W4:Y:S01]  /*54d0*/  SYNCS.PHASECHK.TRANS64.TRYWAIT P0, [R116+URZ+0x90], R5 ;  /* 0x00009005740075a7 */ /* 0x00072200080011ff */
[----:B-1----:R-:W-:Y:S01]  /*54e0*/  @P6 SEL R117, RZ, 0x1, !P1 ;  /* 0x00000001ff756807 */ /* 0x002fe20004800000 */
[----:B---3--:R-:W-:Y:S06]  /*54f0*/  @!P6 BRA `(.L_x_87) ;  /* 0x0000000000a0e947 */ /* 0x008fec0003800000 */
[----:B------:R-:W-:Y:S01]  /*5500*/  @P5 IMAD R7, R160, 0x2000, R153 ;  /* 0x00002000a0075824 */ /* 0x000fe200078e0299 */
[----:B------:R-:W-:Y:S01]  /*5510*/  ISETP.NE.AND P1, PT, R117, RZ, PT ;  /* 0x000000ff7500720c */ /* 0x000fe20003f25270 */
[----:B------:R-:W-:Y:S01]  /*5520*/  BSSY B0, `(.L_x_88) ;  /* 0x0000011000007945 */ /* 0x000fe20003800000 */
[----:B------:R-:W-:Y:S01]  /*5530*/  CS2R R102, SRZ ;  /* 0x0000000000667805 */ /* 0x000fe2000001ff00 */
[----:B------:R-:W-:Y:S01]  /*5540*/  @P5 VIADD R2, R7, UR49 ;  /* 0x0000003107025c36 */ /* 0x000fe20008000000 */
[----:B------:R-:W-:Y:S02]  /*5550*/  CS2R R100, SRZ ;  /* 0x0000000000647805 */ /* 0x000fe4000001ff00 */
[----:B------:R-:W-:Y:S02]  /*5560*/  CS2R R90, SRZ ;  /* 0x00000000005a7805 */ /* 0x000fe4000001ff00 */
[----:B------:R-:W-:Y:S01]  /*5570*/  CS2R R88, SRZ ;  /* 0x0000000000587805 */ /* 0x000fe2000001ff00 */
[--C-:B------:R-:W-:Y:S01]  /*5580*/  @P5 IMAD.IADD R6, R165, 0x1, R2.reuse ;  /* 0x00000001a5065824 */ /* 0x100fe200078e0202 */
[----:B------:R-:W-:Y:S01]  /*5590*/  CS2R R94, SRZ ;  /* 0x00000000005e7805 */ /* 0x000fe2000001ff00 */
[--C-:B------:R-:W-:Y:S01]  /*55a0*/  @P5 IMAD.IADD R4, R164, 0x1, R2.reuse ;  /* 0x00000001a4045824 */ /* 0x100fe200078e0202 */
[----:B------:R-:W-:Y:S01]  /*55b0*/  CS2R R92, SRZ ;  /* 0x00000000005c7805 */ /* 0x000fe2000001ff00 */
[----:B------:R-:W-:Y:S01]  /*55c0*/  @P5 IMAD R2, R163, 0x10, R2 ;  /* 0x00000010a3025824 */ /* 0x000fe200078e0202 */
[----:B------:R-:W-:Y:S02]  /*55d0*/  CS2R R98, SRZ ;  /* 0x0000000000627805 */ /* 0x000fe4000001ff00 */
[----:B------:R-:W-:Y:S01]  /*55e0*/  CS2R R96, SRZ ;  /* 0x0000000000607805 */ /* 0x000fe2000001ff00 */
[----:B------:R-:W-:Y:S06]  /*55f0*/  @P1 BRA `(.L_x_89) ;  /* 0x00000000000c1947 */ /* 0x000fec0003800000 */
[----:B------:R-:W-:Y:S04]  /*5600*/  SHF.L.U32 R0, R159, 0x1f, RZ ;  /* 0x0000001f9f007819 */ /* 0x000fe800000006ff */
[----:B------:R-:W1:Y:S02]  /*5610*/  SYNCS.PHASECHK.TRANS64.TRYWAIT P1, [R3+URZ+0x40], R0 ;  /* 0x00004000030075a7 */ /* 0x000e6400080211ff */
[----:B-1----:R-:W-:Y:S05]  /*5620*/  @!P1 BRA `(.L_x_90) ;  /* 0x0000003400549947 */ /* 0x002fea0003800000 */
.L_x_89:
[----:B------:R-:W-:Y:S05]  /*5630*/  BSYNC B0 ;  /* 0x0000000000007941 */ /* 0x000fea0003800000 */
.L_x_88:
[----:B------:R-:W-:Y:S01]  /*5640*/  ISETP.NE.AND P1, PT, R118, RZ, PT ;  /* 0x000000ff7600720c */ /* 0x000fe20003f25270 */
[----:B-1----:R-:W-:Y:S02]  /*5650*/  VIADD R3, R3, 0x50 ;  /* 0x0000005003037836 */ /* 0x002fe40000000000 */
[----:B------:R-:W-:Y:S02]  /*5660*/  IMAD.U32 R0, RZ, RZ, UR37 ;  /* 0x00000025ff007e24 */ /* 0x000fe4000f8e00ff */
[----:B------:R-:W-:Y:S03]  /*5670*/  VIADD R160, R160, 0x1 ;  /* 0x00000001a0a07836 */ /* 0x000fe60000000000 */
[----:B------:R-:W-:Y:S05]  /*5680*/  PRMT R0, R0, 0x654, R3 ;  /* 0x0000065400007816 */ /* 0x000fea0000000003 */
[----:B------:R1:W3:Y:S04]  /*5690*/  @P1 LDS.128 R100, [R7+UR49+0x200] ;  /* 0x0002003107641984 */ /* 0x0002e80008000c00 */
[----:B------:R1:W1:Y:S04]  /*56a0*/  @P1 LDS.128 R88, [R6+0x200] ;  /* 0x0002000006581984 */ /* 0x0002680000000c00 */
[----:B------:R1:W1:Y:S04]  /*56b0*/  @P1 LDS.128 R92, [R4+0x200] ;  /* 0x00020000045c1984 */ /* 0x0002680000000c00 */
[----:B------:R1:W1:Y:S01]  /*56c0*/  @P1 LDS.128 R96, [R2+0x200] ;  /* 0x0002000002601984 */ /* 0x0002620000000c00 */
[C---:B------:R-:W-:Y:S01]  /*56d0*/  ISETP.NE.AND P1, PT, R160.reuse, 0x2, PT ;  /* 0x00000002a000780c */ /* 0x040fe20003f25270 */
[----:B------:R-:W-:Y:S01]  /*56e0*/  @!PT LDS RZ, [RZ] ;  /* 0x00000000fffff984 */ /* 0x000fe20000000800 */
[----:B------:R-:W-:Y:S01]  /*56f0*/  @!PT LDS RZ, [RZ] ;  /* 0x00000000fffff984 */ /* 0x000fe20000000800 */
[----:B------:R-:W-:Y:S01]  /*5700*/  @!PT LDS RZ, [RZ] ;  /* 0x00000000fffff984 */ /* 0x000fe20000000800 */
[----:B------:R-:W-:Y:S01]  /*5710*/  @!PT LDS RZ, [RZ] ;  /* 0x00000000fffff984 */ /* 0x000fe20000000800 */
[----:B------:R5:W-:Y:S06]  /*5720*/  MEMBAR.ALL.CTA ;  /* 0x0000000000007992 */ /* 0x000bec0000008000 */
[----:B-----5:R-:W5:Y:S01]  /*5730*/  FENCE.VIEW.ASYNC.S ;  /* 0x00000000000073c6 */ /* 0x020f620000000000 */
[----:B------:R-:W-:Y:S01]  /*5740*/  SEL R160, R160, RZ, P1 ;  /* 0x000000ffa0a07207 */ /* 0x000fe20000800000 */
[----:B-----5:R5:W-:Y:S02]  /*5750*/  SYNCS.ARRIVE.TRANS64.RED.A1T0 RZ, [R0+URZ], RZ ;  /* 0x000000ff00ff79a7 */ /* 0x020be400081004ff */
[----:B-----5:R-:W-:Y:S04]  /*5760*/  SEL R0, RZ, 0x1, P1 ;  /* 0x00000001ff007807 */ /* 0x020fe80000800000 */
[----:B---3--:R-:W-:Y:S02]  /*5770*/  LOP3.LUT R159, R159, R0, RZ, 0x3c, !PT ;  /* 0x000000009f9f7212 */ /* 0x008fe400078e3cff */
.L_x_87:
[----:B------:R-:W-:Y:S05]  /*5780*/  BSYNC B1 ;  /* 0x0000000000017941 */ /* 0x000fea0003800000 */
.L_x_86:
[----:B------:R-:W-:Y:S04]  /*5790*/  SHF.R.U32.HI R3, RZ, 0x15, R80 ;  /* 0x00000015ff037819 */ /* 0x000fe80000011650 */
[----:B------:R-:W-:Y:S01]  /*57a0*/  LOP3.LUT P1, RZ, R3, 0x3, R154, 0x48, !PT ;  /* 0x0000000303ff7812 */ /* 0x000fe2000782489a */
[----:B------:R-:W-:Y:S01]  /*57b0*/  @!UPT UIADD3 URZ, UPT, UPT, URZ, URZ, URZ ;  /* 0x000000fffffff290 */ /* 0x000fe2000fffe0ff */
[----:B----4-:R-:W-:Y:S11]  /*57c0*/  @P0 BRA `(.L_x_91) ;  /* 0x0000000000080947 */ /* 0x010ff60003800000 */
[----:B------:R-:W3:Y:S02]  /*57d0*/  SYNCS.PHASECHK.TRANS64.TRYWAIT P0, [R116+URZ+0x90], R5 ;  /* 0x00009005740075a7 */ /* 0x000ee400080011ff */
[----:B---3--:R-:W-:Y:S05]  /*57e0*/  @!P0 BRA `(.L_x_92) ;  /* 0x0000003000f88947 */ /* 0x008fea0003800000 */
.L_x_91:
[----:B------:R-:W-:Y:S05]  /*57f0*/  @!P1 BRA `(.L_x_93) ;  /* 0x0000000000409947 */ /* 0x000fea0003800000 */
[----:B------:R-:W3:Y:S01]  /*5800*/  LDCU.64 UR8, c[0x4][0x70] ;  /* 0x01000e00ff0877ac */ /* 0x000ee20008000a00 */
[----:B------:R-:W-:Y:S01]  /*5810*/  MOV R3, 0x0 ;  /* 0x0000000000037802 */ /* 0x000fe20000000f00 */
[----:B------:R-:W-:Y:S02]  /*5820*/  HFMA2 R12, -RZ, RZ, 0, 5.9604644775390625e-08 ;  /* 0x00000001ff0c7431 */ /* 0x000fe400000001ff */
[----:B------:R-:W-:Y:S02]  /*5830*/  IMAD.MOV.U32 R8, RZ, RZ, 0x192 ;  /* 0x00000192ff087424 */ /* 0x000fe400078e00ff */
[----:B------:R-:W-:Y:S01]  /*5840*/  IMAD.MOV.U32 R13, RZ, RZ, RZ ;  /* 0x000000ffff0d7224 */ /* 0x000fe200078e00ff */
[----:B------:R-:W4:Y:S01]  /*5850*/  LDCU.64 UR6, c[0x4][0x78] ;  /* 0x01000f00ff0677ac */ /* 0x000f220008000a00 */
[----:B-1----:R-:W1:Y:S01]  /*5860*/  LDC.64 R2, c[0x4][R3] ;  /* 0x0100000003027b82 */ /* 0x002e620000000a00 */
[----:B------:R-:W5:Y:S01]  /*5870*/  LDCU.64 UR4, c[0x4][0x10] ;  /* 0x01000200ff0477ac */ /* 0x000f620008000a00 */
[----:B---3--:R-:W-:Y:S01]  /*5880*/  MOV R5, UR9 ;  /* 0x0000000900057c02 */ /* 0x008fe20008000f00 */
[----:B------:R-:W-:Y:S01]  /*5890*/  IMAD.U32 R4, RZ, RZ, UR8 ;  /* 0x00000008ff047e24 */ /* 0x000fe2000f8e00ff */
[----:B----4-:R-:W-:Y:S01]  /*58a0*/  MOV R7, UR7 ;  /* 0x0000000700077c02 */ /* 0x010fe20008000f00 */
[----:B------:R-:W-:Y:S01]  /*58b0*/  IMAD.U32 R6, RZ, RZ, UR6 ;  /* 0x00000006ff067e24 */ /* 0x000fe2000f8e00ff */
[----:B-----5:R-:W-:Y:S01]  /*58c0*/  MOV R11, UR5 ;  /* 0x00000005000b7c02 */ /* 0x020fe20008000f00 */
[----:B------:R-:W-:Y:S02]  /*58d0*/  IMAD.U32 R10, RZ, RZ, UR4 ;  /* 0x00000004ff0a7e24 */ /* 0x000fe4000f8e00ff */
[----:B------:R-:W-:Y:S07]  /*58e0*/  LEPC R20, `(.L_x_93) ;  /* 0x000000001014794e */ /* 0x000fee0000000000 */
[----:B-12---:R-:W-:Y:S05]  /*58f0*/  CALL.ABS.NOINC R2 ;  /* 0x0000000002007343 */ /* 0x006fea0003c00000 */
.L_x_93:
[----:B------:R-:W-:Y:S01]  /*5900*/  SHF.L.U32 R83, R100, 0x10, RZ ;  /* 0x0000001064537819 */ /* 0x000fe200000006ff */
[----:B------:R-:W-:Y:S05]  /*5910*/  WARPSYNC.ALL ;  /* 0x0000000000007948 */ /* 0x000fea0003800000 */
[----:B------:R-:W-:Y:S01]  /*5920*/  R2UR UR4, R80 ;  /* 0x00000000500472ca */ /* 0x000fe200000e0000 */
[----:B------:R-:W-:Y:S01]  /*5930*/  BSSY.RECONVERGENT B0, `(.L_x_94) ;  /* 0x0000121000007945 */ /* 0x000fe20003800200 */
[----:B------:R-:W-:Y:S02]  /*5940*/  ISETP.NE.AND P6, PT, R104, RZ, PT ;  /* 0x000000ff6800720c */ /* 0x000fe40003fc5270 */
[----:B------:R-:W-:Y:S02]  /*5950*/  IADD3 R119, PT, PT, R153, UR49, RZ ;  /* 0x0000003199777c10 */ /* 0x000fe4000fffe0ff */
[----:B------:R-:W-:Y:S02]  /*5960*/  SHF.L.U32 R124, R163, 0x4, RZ ;  /* 0x00000004a37c7819 */ /* 0x000fe400000006ff */
[-C--:B------:R-:W-:Y:S02]  /*5970*/  IADD3 R172, PT, PT, R165, R119.reuse, RZ ;  /* 0x00000077a5ac7210 */ /* 0x080fe40007ffe0ff */
[----:B------:R-:W-:Y:S02]  /*5980*/  IADD3 R171, PT, PT, R164, R119, RZ ;  /* 0x00000077a4ab7210 */ /* 0x000fe40007ffe0ff */
[----:B------:R-:W-:Y:S01]  /*5990*/  IADD3 R170, PT, PT, R119, R124, RZ ;  /* 0x0000007c77aa7210 */ /* 0x000fe20007ffe0ff */
[----:B-1-3--:R-:W2:Y:S01]  /*59a0*/  LDTM.x64 R4, tmem[UR4] ;  /* 0x00000004000479ee */ /* 0x00aea20008340000 */
[C---:B------:R-:W-:Y:S02]  /*59b0*/  PRMT R81, R100.reuse, 0x8880, RZ ;  /* 0x0000888064517816 */ /* 0x040fe400000000ff */
[----:B------:R-:W-:Y:S02]  /*59c0*/  SHF.R.S32.HI R83, RZ, 0x18, R83 ;  /* 0x00000018ff537819 */ /* 0x000fe40000011453 */
[----:B------:R-:W-:Y:S02]  /*59d0*/  SHF.R.S32.HI R86, RZ, 0x18, R101 ;  /* 0x00000018ff567819 */ /* 0x000fe40000011465 */
[----:B------:R-:W-:Y:S02]  /*59e0*/  SHF.L.U32 R84, R100, 0x8, RZ ;  /* 0x0000000864547819 */ /* 0x000fe400000006ff */
[----:B------:R-:W-:Y:S02]  /*59f0*/  SHF.L.U32 R85, R101, 0x8, RZ ;  /* 0x0000000865557819 */ /* 0x000fe400000006ff */
[----:B------:R-:W-:Y:S02]  /*5a00*/  SHF.R.S32.HI R84, RZ, 0x18, R84 ;  /* 0x00000018ff547819 */ /* 0x000fe40000011454 */
[----:B------:R-:W-:Y:S02]  /*5a10*/  SHF.R.S32.HI R85, RZ, 0x18, R85 ;  /* 0x00000018ff557819 */ /* 0x000fe40000011455 */
[----:B------:R-:W-:Y:S02]  /*5a20*/  SHF.L.U32 R87, R98, 0x8, RZ ;  /* 0x0000000862577819 */ /* 0x000fe400000006ff */
[----:B------:R-:W-:Y:S02]  /*5a30*/  ISETP.NE.AND P0, PT, R167, RZ, PT ;  /* 0x000000ffa700720c */ /* 0x000fe40003f05270 */
[----:B------:R-:W-:Y:S02]  /*5a40*/  SHF.R.S32.HI R87, RZ, 0x18, R87 ;  /* 0x00000018ff577819 */ /* 0x000fe40000011457 */
[----:B------:R-:W-:Y:S02]  /*5a50*/  LEA R125, R160, UR49, 0x3 ;  /* 0x00000031a07d7c11 */ /* 0x000fe4000f8e18ff */
[----:B------:R-:W-:Y:S01]  /*5a60*/  @P6 SHF.L.U32 R126, R159, 0x1f, RZ ;  /* 0x0000001f9f7e6819 */ /* 0x000fe200000006ff */
[C---:B--2---:R-:W-:Y:S02]  /*5a70*/  IMAD R0, R78.reuse, R4, RZ ;  /* 0x000000044e007224 */ /* 0x044fe400078e02ff */
[C---:B------:R-:W-:Y:S02]  /*5a80*/  IMAD R2, R78.reuse, R5, RZ ;  /* 0x000000054e027224 */ /* 0x040fe400078e02ff */
[----:B------:R-:W-:Y:S02]  /*5a90*/  IMAD R3, R78, R6, RZ ;  /* 0x000000064e037224 */ /* 0x000fe400078e02ff */
[-C--:B------:R-:W-:Y:S01]  /*5aa0*/  IMAD R0, R81, R82.reuse, R0 ;  /* 0x0000005251007224 */ /* 0x080fe200078e0200 */
[----:B------:R-:W-:Y:S01]  /*5ab0*/  SHF.R.S32.HI R81, RZ, 0x18, R100 ;  /* 0x00000018ff517819 */ /* 0x000fe20000011464 */
[-C--:B------:R-:W-:Y:S01]  /*5ac0*/  IMAD R2, R83, R82.reuse, R2 ;  /* 0x0000005253027224 */ /* 0x080fe200078e0202 */
[C---:B------:R-:W-:Y:S01]  /*5ad0*/  PRMT R83, R101.reuse, 0x8880, RZ ;  /* 0x0000888065537816 */ /* 0x040fe200000000ff */
[----:B------:R-:W-:Y:S01]  /*5ae0*/  IMAD R3, R84, R82, R3 ;  /* 0x0000005254037224 */ /* 0x000fe200078e0203 */
[----:B------:R-:W-:Y:S01]  /*5af0*/  SHF.L.U32 R84, R101, 0x10, RZ ;  /* 0x0000001065547819 */ /* 0x000fe200000006ff */
[C---:B------:R-:W-:Y:S02]  /*5b00*/  IMAD R7, R78.reuse, R7, RZ ;  /* 0x000000074e077224 */ /* 0x040fe400078e02ff */
[C---:B------:R-:W-:Y:S01]  /*5b10*/  IMAD R4, R78.reuse, R8, RZ ;  /* 0x000000084e047224 */ /* 0x040fe200078e02ff */
[----:B------:R-:W-:Y:S01]  /*5b20*/  SHF.R.S32.HI R84, RZ, 0x18, R84 ;  /* 0x00000018ff547819 */ /* 0x000fe20000011454 */
[----:B------:R-:W-:Y:S02]  /*5b30*/  IMAD R5, R78, R9, RZ ;  /* 0x000000094e057224 */ /* 0x000fe400078e02ff */
[----:B------:R-:W-:Y:S01]  /*5b40*/  IMAD R7, R81, R82, R7 ;  /* 0x0000005251077224 */ /* 0x000fe200078e0207 */
[----:B------:R-:W-:Y:S01]  /*5b50*/  PRMT R81, R102, 0x8880, RZ ;  /* 0x0000888066517816 */ /* 0x000fe200000000ff */
[----:B------:R-:W-:Y:S02]  /*5b60*/  IMAD R6, R78, R10, RZ ;  /* 0x0000000a4e067224 */ /* 0x000fe400078e02ff */
[-C--:B------:R-:W-:Y:S01]  /*5b70*/  IMAD R4, R83, R82.reuse, R4 ;  /* 0x0000005253047224 */ /* 0x080fe200078e0204 */
[----:B------:R-:W-:Y:S01]  /*5b80*/  I2IP.S8.S32.SAT R105, R7, R3, RZ ;  /* 0x0000000307697239 */ /* 0x000fe200000014ff */
[----:B------:R-:W-:Y:S01]  /*5b90*/  IMAD R5, R84, R82, R5 ;  /* 0x0000005254057224 */ /* 0x000fe200078e0205 */
[----:B------:R-:W-:Y:S01]  /*5ba0*/  SHF.L.U32 R83, R102, 0x10, RZ ;  /* 0x0000001066537819 */ /* 0x000fe200000006ff */
[----:B------:R-:W-:Y:S01]  /*5bb0*/  IMAD R11, R78, R11, RZ ;  /* 0x0000000b4e0b7224 */ /* 0x000fe200078e02ff */
[----:B------:R-:W-:Y:S01]  /*5bc0*/  I2IP.S8.S32.SAT R104, R2, R0, R105 ;  /* 0x0000000002687239 */ /* 0x000fe20000001469 */
[----:B------:R-:W-:Y:S01]  /*5bd0*/  IMAD R6, R85, R82, R6 ;  /* 0x0000005255067224 */ /* 0x000fe200078e0206 */
[----:B------:R-:W-:Y:S01]  /*5be0*/  SHF.R.S32.HI R83, RZ, 0x18, R83 ;  /* 0x00000018ff537819 */ /* 0x000fe20000011453 */
[----:B------:R-:W-:Y:S01]  /*5bf0*/  IMAD R8, R78, R12, RZ ;  /* 0x0000000c4e087224 */ /* 0x000fe200078e02ff */
[----:B------:R-:W-:Y:S01]  /*5c00*/  SHF.L.U32 R85, R102, 0x8, RZ ;  /* 0x0000000866557819 */ /* 0x000fe200000006ff */
[----:B------:R-:W-:Y:S02]  /*5c10*/  IMAD R9, R78, R13, RZ ;  /* 0x0000000d4e097224 */ /* 0x000fe400078e02ff */
[----:B------:R-:W-:Y:S01]  /*5c20*/  IMAD R11, R86, R82, R11 ;  /* 0x00000052560b7224 */ /* 0x000fe200078e020b */
[----:B------:R-:W-:Y:S01]  /*5c30*/  SHF.R.S32.HI R85, RZ, 0x18, R85 ;  /* 0x00000018ff557819 */ /* 0x000fe20000011455 */
[C---:B------:R-:W-:Y:S01]  /*5c40*/  IMAD R10, R78.reuse, R14, RZ ;  /* 0x0000000e4e0a7224 */ /* 0x040fe200078e02ff */
[----:B------:R-:W-:Y:S01]  /*5c50*/  SHF.R.S32.HI R86, RZ, 0x18, R103 ;  /* 0x00000018ff567819 */ /* 0x000fe20000011467 */
[----:B------:R-:W-:Y:S01]  /*5c60*/  IMAD R8, R81, R82, R8 ;  /* 0x0000005251087224 */ /* 0x000fe200078e0208 */
[----:B------:R-:W-:Y:S01]  /*5c70*/  I2IP.S8.S32.SAT R106, R11, R6, RZ ;  /* 0x000000060b6a7239 */ /* 0x000fe200000014ff */
[----:B------:R-:W-:Y:S01]  /*5c80*/  IMAD R9, R83, R82, R9 ;  /* 0x0000005253097224 */ /* 0x000fe200078e0209 */
[C---:B------:R-:W-:Y:S01]  /*5c90*/  PRMT R83, R103.reuse, 0x8880, RZ ;  /* 0x0000888067537816 */ /* 0x040fe200000000ff */
[----:B------:R-:W-:Y:S01]  /*5ca0*/  IMAD.U32 R84, R103, 0x10000, RZ ;  /* 0x0001000067547824 */ /* 0x000fe200078e00ff */
[----:B------:R-:W-:Y:S01]  /*5cb0*/  I2IP.S8.S32.SAT R105, R5, R4, R106 ;  /* 0x0000000405697239 */ /* 0x000fe2000000146a */
[C---:B------:R-:W-:Y:S01]  /*5cc0*/  IMAD R15, R78.reuse, R15, RZ ;  /* 0x0000000f4e0f7224 */ /* 0x040fe200078e02ff */
[----:B------:R-:W-:Y:S01]  /*5cd0*/  SHF.R.S32.HI R81, RZ, 0x18, R102 ;  /* 0x00000018ff517819 */ /* 0x000fe20000011466 */
[----:B------:R-:W-:Y:S01]  /*5ce0*/  IMAD R10, R85, R82, R10 ;  /* 0x00000052550a7224 */ /* 0x000fe200078e020a */
[----:B------:R-:W-:Y:S01]  /*5cf0*/  SHF.R.S32.HI R84, RZ, 0x18, R84 ;  /* 0x00000018ff547819 */ /* 0x000fe20000011454 */
[C---:B------:R-:W-:Y:S01]  /*5d00*/  IMAD R12, R78.reuse, R16, RZ ;  /* 0x000000104e0c7224 */ /* 0x040fe200078e02ff */
[----:B------:R-:W-:Y:S01]  /*5d10*/  SHF.L.U32 R85, R103, 0x8, RZ ;  /* 0x0000000867557819 */ /* 0x000fe200000006ff */
[----:B------:R-:W-:Y:S02]  /*5d20*/  IMAD R13, R78, R17, RZ ;  /* 0x000000114e0d7224 */ /* 0x000fe400078e02ff */
[----:B------:R-:W-:Y:S01]  /*5d30*/  IMAD R15, R81, R82, R15 ;  /* 0x00000052510f7224 */ /* 0x000fe200078e020f */
[----:B------:R-:W-:Y:S01]  /*5d40*/  PRMT R81, R88, 0x8880, RZ ;  /* 0x0000888058517816 */ /* 0x000fe200000000ff */
[----:B------:R-:W-:Y:S01]  /*5d50*/  IMAD R14, R78, R18, RZ ;  /* 0x000000124e0e7224 */ /* 0x000fe200078e02ff */
[----:B------:R-:W-:Y:S01]  /*5d60*/  SHF.R.S32.HI R85, RZ, 0x18, R85 ;  /* 0x00000018ff557819 */ /* 0x000fe20000011455 */
[----:B------:R-:W-:Y:S01]  /*5d70*/  IMAD R12, R83, R82, R12 ;  /* 0x00000052530c7224 */ /* 0x000fe200078e020c */
[----:B------:R-:W-:Y:S01]  /*5d80*/  I2IP.S8.S32.SAT R106, R15, R10, RZ ;  /* 0x0000000a0f6a7239 */ /* 0x000fe200000014ff */
[----:B------:R-:W-:Y:S01]  /*5d90*/  IMAD R13, R84, R82, R13 ;  /* 0x00000052540d7224 */ /* 0x000fe200078e020d */
[----:B------:R-:W-:Y:S01]  /*5da0*/  SHF.L.U32 R83, R88, 0x10, RZ ;  /* 0x0000001058537819 */ /* 0x000fe200000006ff */
[C---:B------:R-:W-:Y:S01]  /*5db0*/  IMAD R19, R78.reuse, R19, RZ ;  /* 0x000000134e137224 */ /* 0x040fe200078e02ff */
[----:B------:R-:W-:Y:S01]  /*5dc0*/  I2IP.S8.S32.SAT R106, R9, R8, R106 ;  /* 0x00000008096a7239 */ /* 0x000fe2000000146a */
[----:B------:R-:W-:Y:S01]  /*5dd0*/  IMAD R14, R85, R82, R14 ;  /* 0x00000052550e7224 */ /* 0x000fe200078e020e */
[----:B------:R-:W-:Y:S01]  /*5de0*/  SHF.R.S32.HI R83, RZ, 0x18, R83 ;  /* 0x00000018ff537819 */ /* 0x000fe20000011453 */
[C---:B------:R-:W-:Y:S01]  /*5df0*/  IMAD R16, R78.reuse, R20, RZ ;  /* 0x000000144e107224 */ /* 0x040fe200078e02ff */
[----:B------:R-:W-:Y:S01]  /*5e00*/  SHF.L.U32 R84, R89, 0x10, RZ ;  /* 0x0000001059547819 */ /* 0x000fe200000006ff */
[----:B------:R-:W-:Y:S01]  /*5e10*/  IMAD R17, R78, R21, RZ ;  /* 0x000000154e117224 */ /* 0x000fe200078e02ff */
[----:B------:R-:W-:Y:S01]  /*5e20*/  SHF.L.U32 R85, R88, 0x8, RZ ;  /* 0x0000000858557819 */ /* 0x000fe200000006ff */
[----:B------:R-:W-:Y:S01]  /*5e30*/  IMAD R19, R86, R82, R19 ;  /* 0x0000005256137224 */ /* 0x000fe200078e0213 */
[----:B------:R-:W-:Y:S01]  /*5e40*/  SHF.R.S32.HI R84, RZ, 0x18, R84 ;  /* 0x00000018ff547819 */ /* 0x000fe20000011454 */
[C---:B------:R-:W-:Y:S01]  /*5e50*/  IMAD R18, R78.reuse, R22, RZ ;  /* 0x000000164e127224 */ /* 0x040fe200078e02ff */
[----:B------:R-:W-:Y:S01]  /*5e60*/  SHF.R.S32.HI R85, RZ, 0x18, R85 ;  /* 0x00000018ff557819 */ /* 0x000fe20000011455 */
[----:B------:R-:W-:Y:S01]  /*5e70*/  IMAD R16, R81, R82, R16 ;  /* 0x0000005251107224 */ /* 0x000fe200078e0210 */
[----:B------:R-:W-:Y:S01]  /*5e80*/  I2IP.S8.S32.SAT R107, R19, R14, RZ ;  /* 0x0000000e136b7239 */ /* 0x000fe200000014ff */
[-C--:B------:R-:W-:Y:S01]  /*5e90*/  IMAD R17, R83, R82.reuse, R17 ;  /* 0x0000005253117224 */ /* 0x080fe200078e0211 */
[----:B------:R-:W-:Y:S01]  /*5ea0*/  PRMT R83, R89, 0x8880, RZ ;  /* 0x0000888059537816 */ /* 0x000fe200000000ff */
[C---:B------:R-:W-:Y:S01]  /*5eb0*/  IMAD R23, R78.reuse, R23, RZ ;  /* 0x000000174e177224 */ /* 0x040fe200078e02ff */
[----:B------:R-:W-:Y:S01]  /*5ec0*/  SHF.R.S32.HI R81, RZ, 0x18, R88 ;  /* 0x00000018ff517819 */ /* 0x000fe20000011458 */
[----:B------:R-:W-:Y:S01]  /*5ed0*/  IMAD R18, R85, R82, R18 ;  /* 0x0000005255127224 */ /* 0x000fe200078e0212 */
[----:B------:R-:W-:Y:S01]  /*5ee0*/  SHF.L.U32 R85, R89, 0x8, RZ ;  /* 0x0000000859557819 */ /* 0x000fe200000006ff */
[C---:B------:R-:W-:Y:S01]  /*5ef0*/  IMAD R20, R78.reuse, R24, RZ ;  /* 0x000000184e147224 */ /* 0x040fe200078e02ff */
[----:B------:R-:W-:Y:S01]  /*5f00*/  I2IP.S8.S32.SAT R107, R13, R12, R107 ;  /* 0x0000000c0d6b7239 */ /* 0x000fe2000000146b */
[----:B------:R-:W-:Y:S01]  /*5f10*/  IMAD R21, R78, R25, RZ ;  /* 0x000000194e157224 */ /* 0x000fe200078e02ff */
[----:B------:R-:W-:Y:S01]  /*5f20*/  SHF.R.S32.HI R85, RZ, 0x18, R85 ;  /* 0x00000018ff557819 */ /* 0x000fe20000011455 */
[----:B------:R-:W-:Y:S01]  /*5f30*/  IMAD R23, R81, R82, R23 ;  /* 0x0000005251177224 */ /* 0x000fe200078e0217 */
[----:B------:R-:W-:Y:S01]  /*5f40*/  PRMT R81, R90, 0x8880, RZ ;  /* 0x000088805a517816 */ /* 0x000fe200000000ff */
[----:B------:R-:W-:Y:S01]  /*5f50*/  IMAD R22, R78, R26, RZ ;  /* 0x0000001a4e167224 */ /* 0x000fe200078e02ff */
[----:B------:R1:W-:Y:S01]  /*5f60*/  STS.128 [R153+UR49+0x4200], R104 ;  /* 0x0042006899007988 */ /* 0x0003e20008000c31 */
[----:B------:R-:W-:Y:S01]  /*5f70*/  IMAD R20, R83, R82, R20 ;  /* 0x0000005253147224 */ /* 0x000fe200078e0214 */
[----:B------:R-:W-:Y:S01]  /*5f80*/  I2IP.S8.S32.SAT R108, R23, R18, RZ ;  /* 0x00000012176c7239 */ /* 0x000fe200000014ff */
[----:B------:R-:W-:Y:S01]  /*5f90*/  IMAD R21, R84, R82, R21 ;  /* 0x0000005254157224 */ /* 0x000fe200078e0215 */
[----:B------:R-:W-:Y:S01]  /*5fa0*/  SHF.R.S32.HI R86, RZ, 0x18, R89 ;  /* 0x00000018ff567819 */ /* 0x000fe20000011459 */
[----:B------:R-:W-:Y:S01]  /*5fb0*/  IMAD.U32 R83, R90, 0x10000, RZ ;  /* 0x000100005a537824 */ /* 0x000fe200078e00ff */
[----:B------:R-:W-:Y:S01]  /*5fc0*/  I2IP.S8.S32.SAT R108, R17, R16, R108 ;  /* 0x00000010116c7239 */ /* 0x000fe2000000146c */
[----:B------:R-:W-:Y:S01]  /*5fd0*/  IMAD R27, R78, R27, RZ ;  /* 0x0000001b4e1b7224 */ /* 0x000fe200078e02ff */
[----:B------:R-:W-:Y:S01]  /*5fe0*/  SHF.L.U32 R84, R91, 0x10, RZ ;  /* 0x000000105b547819 */ /* 0x000fe200000006ff */
[----:B------:R-:W-:Y:S01]  /*5ff0*/  IMAD R22, R85, R82, R22 ;  /* 0x0000005255167224 */ /* 0x000fe200078e0216 */
[----:B------:R-:W-:Y:S01]  /*6000*/  SHF.L.U32 R85, R90, 0x8, RZ ;  /* 0x000000085a557819 */ /* 0x000fe200000006ff */
[C---:B------:R-:W-:Y:S01]  /*6010*/  IMAD R24, R78.reuse, R28, RZ ;  /* 0x0000001c4e187224 */ /* 0x040fe200078e02ff */
[----:B------:R-:W-:Y:S01]  /*6020*/  SHF.R.S32.HI R83, RZ, 0x18, R83 ;  /* 0x00000018ff537819 */ /* 0x000fe20000011453 */
[----:B------:R-:W-:Y:S01]  /*6030*/  IMAD R25, R78, R29, RZ ;  /* 0x0000001d4e197224 */ /* 0x000fe200078e02ff */
[----:B------:R-:W-:Y:S01]  /*6040*/  SHF.R.S32.HI R84, RZ, 0x18, R84 ;  /* 0x00000018ff547819 */ /* 0x000fe20000011454 */
[----:B------:R-:W-:Y:S01]  /*6050*/  IMAD R27, R86, R82, R27 ;  /* 0x00000052561b7224 */ /* 0x000fe200078e021b */
[----:B------:R-:W-:Y:S01]  /*6060*/  SHF.R.S32.HI R85, RZ, 0x18, R85 ;  /* 0x00000018ff557819 */ /* 0x000fe20000011455 */
[C---:B------:R-:W-:Y:S01]  /*6070*/  IMAD R26, R78.reuse, R30, RZ ;  /* 0x0000001e4e1a7224 */ /* 0x040fe200078e02ff */
[----:B------:R-:W-:Y:S01]  /*6080*/  SHF.R.S32.HI R86, RZ, 0x18, R91 ;  /* 0x00000018ff567819 */ /* 0x000fe2000001145b */
[----:B------:R-:W-:Y:S01]  /*6090*/  IMAD R24, R81, R82, R24 ;  /* 0x0000005251187224 */ /* 0x000fe200078e0218 */
[----:B------:R-:W-:Y:S01]  /*60a0*/  I2IP.S8.S32.SAT R109, R27, R22, RZ ;  /* 0x000000161b6d7239 */ /* 0x000fe200000014ff */
[----:B------:R-:W-:Y:S01]  /*60b0*/  IMAD R25, R83, R82, R25 ;  /* 0x0000005253197224 */ /* 0x000fe200078e0219 */
[----:B------:R-:W-:Y:S01]  /*60c0*/  SHF.R.S32.HI R81, RZ, 0x18, R90 ;  /* 0x00000018ff517819 */ /* 0x000fe2000001145a */
[C---:B------:R-:W-:Y:S01]  /*60d0*/  IMAD R31, R78.reuse, R31, RZ ;  /* 0x0000001f4e1f7224 */ /* 0x040fe200078e02ff */
[----:B------:R-:W-:Y:S01]  /*60e0*/  I2IP.S8.S32.SAT R109, R21, R20, R109 ;  /* 0x00000014156d7239 */ /* 0x000fe2000000146d */
[----:B------:R-:W-:Y:S01]  /*60f0*/  IMAD R26, R85, R82, R26 ;  /* 0x00000052551a7224 */ /* 0x000fe200078e021a */
[C---:B------:R-:W-:Y:S01]  /*6100*/  PRMT R83, R91.reuse, 0x8880, RZ ;  /* 0x000088805b537816 */ /* 0x040fe200000000ff */
[C---:B------:R-:W-:Y:S01]  /*6110*/  IMAD R28, R78.reuse, R32, RZ ;  /* 0x000000204e1c7224 */ /* 0x040fe200078e02ff */
[----:B------:R-:W-:Y:S01]  /*6120*/  SHF.L.U32 R85, R91, 0x8, RZ ;  /* 0x000000085b557819 */ /* 0x000fe200000006ff */
[C---:B------:R-:W-:Y:S02]  /*6130*/  IMAD R29, R78.reuse, R33, RZ ;  /* 0x000000214e1d7224 */ /* 0x040fe400078e02ff */
[----:B------:R-:W-:Y:S01]  /*6140*/  IMAD R31, R81, R82, R31 ;  /* 0x00000052511f7224 */ /* 0x000fe200078e021f */
[----:B------:R-:W-:Y:S01]  /*6150*/  SHF.R.S32.HI R85, RZ, 0x18, R85 ;  /* 0x00000018ff557819 */ /* 0x000fe20000011455 */
[----:B------:R-:W-:Y:S01]  /*6160*/  IMAD R30, R78, R34, RZ ;  /* 0x000000224e1e7224 */ /* 0x000fe200078e02ff */
[----:B------:R-:W-:Y:S01]  /*6170*/  PRMT R81, R92, 0x8880, RZ ;  /* 0x000088805c517816 */ /* 0x000fe200000000ff */
[----:B------:R-:W-:Y:S01]  /*6180*/  IMAD R28, R83, R82, R28 ;  /* 0x00000052531c7224 */ /* 0x000fe200078e021c */
[----:B------:R-:W-:Y:S01]  /*6190*/  I2IP.S8.S32.SAT R110, R31, R26, RZ ;  /* 0x0000001a1f6e7239 */ /* 0x000fe200000014ff */
[----:B------:R-:W-:Y:S01]  /*61a0*/  IMAD R29, R84, R82, R29 ;  /* 0x00000052541d7224 */ /* 0x000fe200078e021d */
[----:B------:R-:W-:Y:S01]  /*61b0*/  SHF.L.U32 R83, R92, 0x10, RZ ;  /* 0x000000105c537819 */ /* 0x000fe200000006ff */
[----:B------:R-:W-:Y:S01]  /*61c0*/  IMAD R35, R78, R35, RZ ;  /* 0x000000234e237224 */ /* 0x000fe200078e02ff */
[----:B------:R-:W-:Y:S01]  /*61d0*/  I2IP.S8.S32.SAT R110, R25, R24, R110 ;  /* 0x00000018196e7239 */ /* 0x000fe2000000146e */
[----:B------:R-:W-:Y:S01]  /*61e0*/  IMAD R30, R85, R82, R30 ;  /* 0x00000052551e7224 */ /* 0x000fe200078e021e */
[----:B------:R-:W-:Y:S01]  /*61f0*/  SHF.L.U32 R85, R92, 0x8, RZ ;  /* 0x000000085c557819 */ /* 0x000fe200000006ff */
[C---:B------:R-:W-:Y:S01]  /*6200*/  IMAD R32, R78.reuse, R36, RZ ;  /* 0x000000244e207224 */ /* 0x040fe200078e02ff */
[----:B------:R-:W-:Y:S01]  /*6210*/  SHF.R.S32.HI R83, RZ, 0x18, R83 ;  /* 0x00000018ff537819 */ /* 0x000fe20000011453 */
[----:B------:R-:W-:Y:S01]  /*6220*/  IMAD R33, R78, R37, RZ ;  /* 0x000000254e217224 */ /* 0x000fe200078e02ff */
[----:B------:R-:W-:Y:S01]  /*6230*/  SHF.R.S32.HI R85, RZ, 0x18, R85 ;  /* 0x00000018ff557819 */ /* 0x000fe20000011455 */
[----:B------:R-:W-:Y:S01]  /*6240*/  IMAD R35, R86, R82, R35 ;  /* 0x0000005256237224 */ /* 0x000fe200078e0223 */
[----:B------:R-:W-:Y:S01]  /*6250*/  PRMT R84, R93, 0x8880, RZ ;  /* 0x000088805d547816 */ /* 0x000fe200000000ff */
[----:B------:R-:W-:Y:S01]  /*6260*/  IMAD R34, R78, R38, RZ ;  /* 0x000000264e227224 */ /* 0x000fe200078e02ff */
[----:B------:R-:W-:Y:S01]  /*6270*/  SHF.L.U32 R86, R96, 0x10, RZ ;  /* 0x0000001060567819 */ /* 0x000fe200000006ff */
[----:B------:R-:W-:Y:S01]  /*6280*/  IMAD R32, R81, R82, R32 ;  /* 0x0000005251207224 */ /* 0x000fe200078e0220 */
[----:B------:R-:W-:Y:S01]  /*6290*/  SHF.R.S32.HI R81, RZ, 0x18, R92 ;  /* 0x00000018ff517819 */ /* 0x000fe2000001145c */
[C---:B------:R-:W-:Y:S01]  /*62a0*/  IMAD R39, R78.reuse, R39, RZ ;  /* 0x000000274e277224 */ /* 0x040fe200078e02ff */
[----:B------:R-:W-:Y:S01]  /*62b0*/  I2IP.S8.S32.SAT R111, R35, R30, RZ ;  /* 0x0000001e236f7239 */ /* 0x000fe200000014ff */
[-C--:B------:R-:W-:Y:S02]  /*62c0*/  IMAD R33, R83, R82.reuse, R33 ;  /* 0x0000005253217224 */ /* 0x080fe400078e0221 */
[----:B------:R-:W-:Y:S01]  /*62d0*/  IMAD R34, R85, R82, R34 ;  /* 0x0000005255227224 */ /* 0x000fe200078e0222 */
[----:B------:R-:W-:Y:S01]  /*62e0*/  I2IP.S8.S32.SAT R111, R29, R28, R111 ;  /* 0x0000001c1d6f7239 */ /* 0x000fe2000000146f */
[C---:B------:R-:W-:Y:S01]  /*62f0*/  IMAD.U32 R83, R93.reuse, 0x10000, RZ ;  /* 0x000100005d537824 */ /* 0x040fe200078e00ff */
[----:B------:R-:W-:Y:S01]  /*6300*/  SHF.L.U32 R85, R93, 0x8, RZ ;  /* 0x000000085d557819 */ /* 0x000fe200000006ff */
[----:B------:R-:W-:Y:S01]  /*6310*/  IMAD R39, R81, R82, R39 ;  /* 0x0000005251277224 */ /* 0x000fe200078e0227 */
[----:B------:R-:W-:Y:S01]  /*6320*/  MOV R81, R84 ;  /* 0x0000005400517202 */ /* 0x000fe20000000f00 */
[C---:B------:R-:W-:Y:S01]  /*6330*/  IMAD R36, R78.reuse, R40, RZ ;  /* 0x000000284e247224 */ /* 0x040fe200078e02ff */
[----:B------:R-:W-:Y:S01]  /*6340*/  SHF.R.S32.HI R83, RZ, 0x18, R83 ;  /* 0x00000018ff537819 */ /* 0x000fe20000011453 */
[C---:B------:R-:W-:Y:S01]  /*6350*/  IMAD R37, R78.reuse, R41, RZ ;  /* 0x000000294e257224 */ /* 0x040fe200078e02ff */
[----:B------:R-:W-:Y:S01]  /*6360*/  SHF.R.S32.HI R85, RZ, 0x18, R85 ;  /* 0x00000018ff557819 */ /* 0x000fe20000011455 */
[C---:B------:R-:W-:Y:S01]  /*6370*/  IMAD R38, R78.reuse, R42, RZ ;  /* 0x0000002a4e267224 */ /* 0x040fe200078e02ff */
[----:B------:R1:W-:Y:S01]  /*6380*/  STS.128 [R172+0x4200], R108 ;  /* 0x0042006cac007388 */ /* 0x0003e20000000c00 */
[----:B------:R-:W-:Y:S01]  /*6390*/  IMAD R36, R81, R82, R36 ;  /* 0x0000005251247224 */ /* 0x000fe200078e0224 */
[----:B------:R-:W-:Y:S01]  /*63a0*/  I2IP.S8.S32.SAT R112, R39, R34, RZ ;  /* 0x0000002227707239 */ /* 0x000fe200000014ff */
[-C--:B------:R-:W-:Y:S01]  /*63b0*/  IMAD R37, R83, R82.reuse, R37 ;  /* 0x0000005253257224 */ /* 0x080fe200078e0225 */
[----:B------:R-:W-:Y:S01]  /*63c0*/  SHF.R.S32.HI R84, RZ, 0x18, R93 ;  /* 0x00000018ff547819 */ /* 0x000fe2000001145d */
[----:B------:R-:W-:Y:S01]  /*63d0*/  IMAD R43, R78, R43, RZ ;  /* 0x0000002b4e2b7224 */ /* 0x000fe200078e02ff */
[C---:B------:R-:W-:Y:S01]  /*63e0*/  SHF.L.U32 R83, R94.reuse, 0x10, RZ ;  /* 0x000000105e537819 */ /* 0x040fe200000006ff */
[----:B------:R-:W-:Y:S01]  /*63f0*/  IMAD R38, R85, R82, R38 ;  /* 0x0000005255267224 */ /* 0x000fe200078e0226 */
[----:B------:R-:W-:Y:S01]  /*6400*/  PRMT R81, R94, 0x8880, RZ ;  /* 0x000088805e517816 */ /* 0x000fe200000000ff */
[----:B------:R-:W-:Y:S01]  /*6410*/  IMAD R40, R78, R44, RZ ;  /* 0x0000002c4e287224 */ /* 0x000fe200078e02ff */
[----:B------:R-:W-:Y:S01]  /*6420*/  SHF.L.U32 R85, R94, 0x8, RZ ;  /* 0x000000085e557819 */ /* 0x000fe200000006ff */
[----:B------:R-:W-:Y:S01]  /*6430*/  IMAD R41, R78, R45, RZ ;  /* 0x0000002d4e297224 */ /* 0x000fe200078e02ff */
[----:B------:R-:W-:Y:S01]  /*6440*/  SHF.R.S32.HI R83, RZ, 0x18, R83 ;  /* 0x00000018ff537819 */ /* 0x000fe20000011453 */
[----:B------:R-:W-:Y:S01]  /*6450*/  IMAD R43, R84, R82, R43 ;  /* 0x00000052542b7224 */ /* 0x000fe200078e022b */
[----:B------:R-:W-:Y:S01]  /*6460*/  SHF.R.S32.HI R85, RZ, 0x18, R85 ;  /* 0x00000018ff557819 */ /* 0x000fe20000011455 */
[C---:B------:R-:W-:Y:S01]  /*6470*/  IMAD R42, R78.reuse, R46, RZ ;  /* 0x0000002e4e2a7224 */ /* 0x040fe200078e02ff */
[----:B------:R-:W-:Y:S01]  /*6480*/  I2IP.S8.S32.SAT R112, R33, R32, R112 ;  /* 0x0000002021707239 */ /* 0x000fe20000001470 */
[----:B------:R-:W-:Y:S01]  /*6490*/  IMAD R40, R81, R82, R40 ;  /* 0x0000005251287224 */ /* 0x000fe200078e0228 */
[----:B------:R-:W-:Y:S01]  /*64a0*/  SHF.R.S32.HI R84, RZ, 0x18, R94 ;  /* 0x00000018ff547819 */ /* 0x000fe2000001145e */
[----:B------:R-:W-:Y:S01]  /*64b0*/  IMAD R47, R78, R47, RZ ;  /* 0x0000002f4e2f7224 */ /* 0x000fe200078e02ff */
[----:B------:R-:W-:Y:S01]  /*64c0*/  I2IP.S8.S32.SAT R113, R43, R38, RZ ;  /* 0x000000262b717239 */ /* 0x000fe200000014ff */
[-C--:B------:R-:W-:Y:S01]  /*64d0*/  IMAD R41, R83, R82.reuse, R41 ;  /* 0x0000005253297224 */ /* 0x080fe200078e0229 */
[----:B------:R-:W-:Y:S01]  /*64e0*/  PRMT R81, R95, 0x8880, RZ ;  /* 0x000088805f517816 */ /* 0x000fe200000000ff */
[-C--:B------:R-:W-:Y:S01]  /*64f0*/  IMAD R42, R85, R82.reuse, R42 ;  /* 0x00000052552a7224 */ /* 0x080fe200078e022a */
[----:B------:R-:W-:Y:S01]  /*6500*/  SHF.L.U32 R83, R95, 0x10, RZ ;  /* 0x000000105f537819 */ /* 0x000fe200000006ff */
[----:B------:R-:W-:Y:S01]  /*6510*/  IMAD R47, R84, R82, R47 ;  /* 0x00000052542f7224 */ /* 0x000fe200078e022f */
[----:B------:R-:W-:Y:S01]  /*6520*/  I2IP.S8.S32.SAT R113, R37, R36, R113 ;  /* 0x0000002425717239 */ /* 0x000fe20000001471 */
[C---:B------:R-:W-:Y:S01]  /*6530*/  IMAD R44, R78.reuse, R48, RZ ;  /* 0x000000304e2c7224 */ /* 0x040fe200078e02ff */
[----:B------:R-:W-:Y:S01]  /*6540*/  SHF.R.S32.HI R83, RZ, 0x18, R83 ;  /* 0x00000018ff537819 */ /* 0x000fe20000011453 */
[----:B------:R-:W-:Y:S01]  /*6550*/  IMAD.SHL.U32 R84, R95, 0x100, RZ ;  /* 0x000001005f547824 */ /* 0x000fe200078e00ff */
[----:B------:R-:W-:Y:S01]  /*6560*/  I2IP.S8.S32.SAT R114, R47, R42, RZ ;  /* 0x0000002a2f727239 */ /* 0x000fe200000014ff */
[----:B------:R-:W-:Y:S01]  /*6570*/  IMAD R45, R78, R49, RZ ;  /* 0x000000314e2d7224 */ /* 0x000fe200078e02ff */
[----:B------:R-:W-:Y:S01]  /*6580*/  PRMT R85, R96, 0x8880, RZ ;  /* 0x0000888060557816 */ /* 0x000fe200000000ff */
[----:B------:R-:W-:Y:S01]  /*6590*/  IMAD R44, R81, R82, R44 ;  /* 0x00000052512c7224 */ /* 0x000fe200078e022c */
[----:B------:R-:W-:Y:S01]  /*65a0*/  SHF.R.S32.HI R81, RZ, 0x18, R84 ;  /* 0x00000018ff517819 */ /* 0x000fe20000011454 */
[C---:B------:R-:W-:Y:S01]  /*65b0*/  IMAD R46, R78.reuse, R50, RZ ;  /* 0x000000324e2e7224 */ /* 0x040fe200078e02ff */
[----:B------:R-:W-:Y:S01]  /*65c0*/  I2IP.S8.S32.SAT R114, R41, R40, R114 ;  /* 0x0000002829727239 */ /* 0x000fe20000001472 */
[----:B------:R-:W-:Y:S01]  /*65d0*/  IMAD R45, R83, R82, R45 ;  /* 0x00000052532d7224 */ /* 0x000fe200078e022d */
[----:B------:R-:W-:Y:S01]  /*65e0*/  SHF.R.S32.HI R83, RZ, 0x18, R95 ;  /* 0x00000018ff537819 */ /* 0x000fe2000001145f */
[----:B------:R-:W-:Y:S01]  /*65f0*/  IMAD R51, R78, R51, RZ ;  /* 0x000000334e337224 */ /* 0x000fe200078e02ff */
[----:B------:R-:W-:Y:S01]  /*6600*/  SHF.L.U32 R84, R96, 0x8, RZ ;  /* 0x0000000860547819 */ /* 0x000fe200000006ff */
[C---:B------:R-:W-:Y:S02]  /*6610*/  IMAD R48, R78.reuse, R52, RZ ;  /* 0x000000344e307224 */ /* 0x040fe400078e02ff */
[-C--:B------:R-:W-:Y:S01]  /*6620*/  IMAD R46, R81, R82.reuse, R46 ;  /* 0x00000052512e7224 */ /* 0x080fe200078e022e */
[----:B------:R-:W-:Y:S01]  /*6630*/  SHF.R.S32.HI R81, RZ, 0x18, R86 ;  /* 0x00000018ff517819 */ /* 0x000fe20000011456 */
[C---:B------:R-:W-:Y:S01]  /*6640*/  IMAD R49, R78.reuse, R53, RZ ;  /* 0x000000354e317224 */ /* 0x040fe200078e02ff */
[----:B------:R-:W-:Y:S01]  /*6650*/  SHF.R.S32.HI R86, RZ, 0x18, R99 ;  /* 0x00000018ff567819 */ /* 0x000fe20000011463 */
[----:B------:R-:W-:Y:S01]  /*6660*/  IMAD R51, R83, R82, R51 ;  /* 0x0000005253337224 */ /* 0x000fe200078e0233 */
[----:B------:R-:W-:Y:S01]  /*6670*/  SHF.R.S32.HI R83, RZ, 0x18, R84 ;  /* 0x00000018ff537819 */ /* 0x000fe20000011454 */
[C---:B------:R-:W-:Y:S01]  /*6680*/  IMAD R50, R78.reuse, R54, RZ ;  /* 0x000000364e327224 */ /* 0x040fe200078e02ff */
[----:B------:R-:W-:Y:S01]  /*6690*/  SHF.R.S32.HI R84, RZ, 0x18, R96 ;  /* 0x00000018ff547819 */ /* 0x000fe20000011460 */
[----:B------:R-:W-:Y:S01]  /*66a0*/  IMAD R48, R85, R82, R48 ;  /* 0x0000005255307224 */ /* 0x000fe200078e0230 */
[----:B------:R-:W-:Y:S01]  /*66b0*/  I2IP.S8.S32.SAT R115, R51, R46, RZ ;  /* 0x0000002e33737239 */ /* 0x000fe200000014ff */
[C---:B------:R-:W-:Y:S01]  /*66c0*/  IMAD R55, R78.reuse, R55, RZ ;  /* 0x000000374e377224 */ /* 0x040fe200078e02ff */
[----:B------:R-:W-:Y:S01]  /*66d0*/  SHF.L.U32 R85, R97, 0x10, RZ ;  /* 0x0000001061557819 */ /* 0x000fe200000006ff */
[----:B------:R-:W-:Y:S01]  /*66e0*/  IMAD R49, R81, R82, R49 ;  /* 0x0000005251317224 */ /* 0x000fe200078e0231 */
[----:B------:R-:W-:Y:S01]  /*66f0*/  PRMT R81, R97, 0x8880, RZ ;  /* 0x0000888061517816 */ /* 0x000fe200000000ff */
[----:B------:R-:W-:Y:S01]  /*6700*/  IMAD R52, R78, R56, RZ ;  /* 0x000000384e347224 */ /* 0x000fe200078e02ff */
[----:B------:R-:W-:Y:S01]  /*6710*/  I2IP.S8.S32.SAT R115, R45, R44, R115 ;  /* 0x0000002c2d737239 */ /* 0x000fe20000001473 */
[-C--:B------:R-:W-:Y:S01]  /*6720*/  IMAD R50, R83, R82.reuse, R50 ;  /* 0x0000005253327224 */ /* 0x080fe200078e0232 */
[----:B------:R-:W-:Y:S01]  /*6730*/  SHF.R.S32.HI R83, RZ, 0x18, R85 ;  /* 0x00000018ff537819 */ /* 0x000fe20000011455 */
[-C--:B------:R-:W-:Y:S01]  /*6740*/  IMAD R55, R84, R82.reuse, R55 ;  /* 0x0000005254377224 */ /* 0x080fe200078e0237 */
[----:B------:R-:W-:Y:S01]  /*6750*/  PRMT R85, R98, 0x8880, RZ ;  /* 0x0000888062557816 */ /* 0x000fe200000000ff */
[----:B------:R-:W-:Y:S01]  /*6760*/  IMAD R52, R81, R82, R52 ;  /* 0x0000005251347224 */ /* 0x000fe200078e0234 */
[----:B------:R-:W-:Y:S01]  /*6770*/  SHF.L.U32 R81, R97, 0x8, RZ ;  /* 0x0000000861517819 */ /* 0x000fe200000006ff */
[C---:B------:R-:W-:Y:S01]  /*6780*/  IMAD R53, R78.reuse, R57, RZ ;  /* 0x000000394e357224 */ /* 0x040fe200078e02ff */
[----:B------:R1:W-:Y:S01]  /*6790*/  STS.128 [R171+0x4200], R112 ;  /* 0x00420070ab007388 */ /* 0x0003e20000000c00 */
[----:B------:R-:W-:Y:S01]  /*67a0*/  IMAD R54, R78, R58, RZ ;  /* 0x0000003a4e367224 */ /* 0x000fe200078e02ff */
[----:B------:R-:W-:Y:S01]  /*67b0*/  SHF.R.S32.HI R81, RZ, 0x18, R81 ;  /* 0x00000018ff517819 */ /* 0x000fe20000011451 */
[----:B------:R-:W-:Y:S01]  /*67c0*/  IMAD R53, R83, R82, R53 ;  /* 0x0000005253357224 */ /* 0x000fe200078e0235 */
[----:B------:R-:W-:Y:S01]  /*67d0*/  SHF.L.U32 R84, R98, 0x10, RZ ;  /* 0x0000001062547819 */ /* 0x000fe200000006ff */
[C---:B------:R-:W-:Y:S01]  /*67e0*/  IMAD R59, R78.reuse, R59, RZ ;  /* 0x0000003b4e3b7224 */ /* 0x040fe200078e02ff */
[----:B------:R-:W-:Y:S01]  /*67f0*/  SHF.R.S32.HI R83, RZ, 0x18, R97 ;  /* 0x00000018ff537819 */ /* 0x000fe20000011461 */
[C---:B------:R-:W-:Y:S01]  /*6800*/  IMAD R56, R78.reuse, R60, RZ ;  /* 0x0000003c4e387224 */ /* 0x040fe200078e02ff */
[----:B------:R-:W-:Y:S01]  /*6810*/  I2IP.S8.S32.SAT R120, R55, R50, RZ ;  /* 0x0000003237787239 */ /* 0x000fe200000014ff */
[----:B------:R-:W-:Y:S01]  /*6820*/  IMAD R54, R81, R82, R54 ;  /* 0x0000005251367224 */ /* 0x000fe200078e0236 */
[----:B------:R-:W-:Y:S01]  /*6830*/  SHF.R.S32.HI R84, RZ, 0x18, R84 ;  /* 0x00000018ff547819 */ /* 0x000fe20000011454 */
[----:B------:R-:W-:Y:S01]  /*6840*/  IMAD R57, R78, R61, RZ ;  /* 0x0000003d4e397224 */ /* 0x000fe200078e02ff */
[----:B------:R-:W-:Y:S01]  /*6850*/  I2IP.S8.S32.SAT R120, R49, R48, R120 ;  /* 0x0000003031787239 */ /* 0x000fe20000001478 */
[-C--:B------:R-:W-:Y:S01]  /*6860*/  IMAD R59, R83, R82.reuse, R59 ;  /* 0x00000052533b7224 */ /* 0x080fe200078e023b */
[----:B------:R-:W-:Y:S01]  /*6870*/  PRMT R83, R99, 0x8880, RZ ;  /* 0x0000888063537816 */ /* 0x000fe200000000ff */
[-C--:B------:R-:W-:Y:S01]  /*6880*/  IMAD R56, R85, R82.reuse, R56 ;  /* 0x0000005255387224 */ /* 0x080fe200078e0238 */
[----:B------:R-:W-:Y:S01]  /*6890*/  SHF.R.S32.HI R81, RZ, 0x18, R98 ;  /* 0x00000018ff517819 */ /* 0x000fe20000011462 */
[----:B------:R-:W-:Y:S01]  /*68a0*/  IMAD R57, R84, R82, R57 ;  /* 0x0000005254397224 */ /* 0x000fe200078e0239 */
[----:B------:R-:W-:Y:S01]  /*68b0*/  I2IP.S8.S32.SAT R121, R59, R54, RZ ;  /* 0x000000363b797239 */ /* 0x000fe200000014ff */
[C---:B------:R-:W-:Y:S01]  /*68c0*/  IMAD R58, R78.reuse, R62, RZ ;  /* 0x0000003e4e3a7224 */ /* 0x040fe200078e02ff */
[C---:B------:R-:W-:Y:S01]  /*68d0*/  SHF.L.U32 R85, R99.reuse, 0x8, RZ ;  /* 0x0000000863557819 */ /* 0x040fe200000006ff */
[----:B------:R-:W-:Y:S01]  /*68e0*/  IMAD.U32 R84, R99, 0x10000, RZ ;  /* 0x0001000063547824 */ /* 0x000fe200078e00ff */
[----:B------:R-:W-:Y:S01]  /*68f0*/  I2IP.S8.S32.SAT R121, R53, R52, R121 ;  /* 0x0000003435797239 */ /* 0x000fe20000001479 */
[C---:B------:R-:W-:Y:S01]  /*6900*/  IMAD R63, R78.reuse, R63, RZ ;  /* 0x0000003f4e3f7224 */ /* 0x040fe200078e02ff */
[----:B------:R-:W-:Y:S01]  /*6910*/  SHF.R.S32.HI R85, RZ, 0x18, R85 ;  /* 0x00000018ff557819 */ /* 0x000fe20000011455 */
[C---:B------:R-:W-:Y:S01]  /*6920*/  IMAD R60, R78.reuse, R64, RZ ;  /* 0x000000404e3c7224 */ /* 0x040fe200078e02ff */
[----:B------:R-:W-:Y:S01]  /*6930*/  SHF.R.S32.HI R84, RZ, 0x18, R84 ;  /* 0x00000018ff547819 */ /* 0x000fe20000011454 */
[-C--:B------:R-:W-:Y:S02]  /*6940*/  IMAD R58, R87, R82.reuse, R58 ;  /* 0x00000052573a7224 */ /* 0x080fe400078e023a */
[C---:B------:R-:W-:Y:S02]  /*6950*/  IMAD R61, R78.reuse, R65, RZ ;  /* 0x000000414e3d7224 */ /* 0x040fe400078e02ff */
[-C--:B------:R-:W-:Y:S02]  /*6960*/  IMAD R63, R81, R82.reuse, R63 ;  /* 0x00000052513f7224 */ /* 0x080fe400078e023f */
[----:B------:R-:W-:Y:S02]  /*6970*/  IMAD R60, R83, R82, R60 ;  /* 0x00000052533c7224 */ /* 0x000fe400078e023c */
[----:B------:R-:W-:Y:S01]  /*6980*/  IMAD R62, R78, R66, RZ ;  /* 0x000000424e3e7224 */ /* 0x000fe200078e02ff */
[----:B------:R-:W-:Y:S01]  /*6990*/  I2IP.S8.S32.SAT R122, R63, R58, RZ ;  /* 0x0000003a3f7a7239 */ /* 0x000fe200000014ff */
[----:B------:R-:W-:Y:S02]  /*69a0*/  IMAD R61, R84, R82, R61 ;  /* 0x00000052543d7224 */ /* 0x000fe400078e023d */
[----:B------:R-:W-:Y:S01]  /*69b0*/  IMAD R67, R78, R67, RZ ;  /* 0x000000434e437224 */ /* 0x000fe200078e02ff */
[----:B------:R-:W-:Y:S01]  /*69c0*/  I2IP.S8.S32.SAT R122, R57, R56, R122 ;  /* 0x00000038397a7239 */ /* 0x000fe2000000147a */
[-C--:B------:R-:W-:Y:S02]  /*69d0*/  IMAD R62, R85, R82.reuse, R62 ;  /* 0x00000052553e7224 */ /* 0x080fe400078e023e */
[----:B------:R-:W-:Y:S05]  /*69e0*/  IMAD R67, R86, R82, R67 ;  /* 0x0000005256437224 */ /* 0x000fea00078e0243 */
[----:B------:R-:W-:Y:S04]  /*69f0*/  I2IP.S8.S32.SAT R123, R67, R62, RZ ;  /* 0x0000003e437b7239 */ /* 0x000fe800000014ff */
[----:B------:R-:W-:Y:S05]  /*6a00*/  I2IP.S8.S32.SAT R123, R61, R60, R123 ;  /* 0x0000003c3d7b7239 */ /* 0x000fea000000147b */
[----:B------:R1:W-:Y:S01]  /*6a10*/  STS.128 [R170+0x4200], R120 ;  /* 0x00420078aa007388 */ /* 0x0003e20000000c00 */
[----:B------:R-:W-:Y:S01]  /*6a20*/  @!PT LDS RZ, [RZ] ;  /* 0x00000000fffff984 */ /* 0x000fe20000000800 */
[----:B------:R-:W-:Y:S01]  /*6a30*/  @!PT LDS RZ, [RZ] ;  /* 0x00000000fffff984 */ /* 0x000fe20000000800 */
[----:B------:R-:W-:Y:S01]  /*6a40*/  @!PT LDS RZ, [RZ] ;  /* 0x00000000fffff984 */ /* 0x000fe20000000800 */
[----:B------:R-:W-:Y:S01]  /*6a50*/  @!PT LDS RZ, [RZ] ;  /* 0x00000000fffff984 */ /* 0x000fe20000000800 */
[----:B------:R2:W-:Y:S07]  /*6a60*/  MEMBAR.ALL.CTA ;  /* 0x0000000000007992 */ /* 0x0005ee0000008000 */
[----:B--2---:R-:W2:Y:S02]  /*6a70*/  FENCE.VIEW.ASYNC.S ;  /* 0x00000000000073c6 */ /* 0x004ea40000000000 */
[----:B--2---:R-:W-:Y:S06]  /*6a80*/  BAR.SYNC.DEFER_BLOCKING 0x1, 0x80 ;  /* 0x0042000000007b1d */ /* 0x004fec0000010000 */
[----:B------:R-:W-:Y:S05]  /*6a90*/  @P0 BRA `(.L_x_95) ;  /* 0x0000000000280947 */ /* 0x000fea0003800000 */
[----:B------:R-:W-:Y:S02]  /*6aa0*/  UIADD3 UR4, UPT, UPT, UR49, 0x4200, URZ ;  /* 0x0000420031047890 */ /* 0x000fe4000fffe0ff */
[----:B------:R-:W-:Y:S01]  /*6ab0*/  UIADD3 UR6, UP0, UPT, UR52, 0x680, URZ ;  /* 0x0000068034067890 */ /* 0x000fe2000ff1e0ff */
[----:B------:R-:W-:Y:S03]  /*6ac0*/  UMOV UR43, UR36 ;  /* 0x00000024002b7c82 */ /* 0x000fe60008000000 */
[----:B------:R-:W-:Y:S01]  /*6ad0*/  MOV R166, UR4 ;  /* 0x0000000400a67c02 */ /* 0x000fe20008000f00 */
[----:B------:R-:W-:Y:S03]  /*6ae0*/  UIADD3.X UR7, UPT, UPT, URZ, UR53, URZ, UP0, !UPT ;  /* 0x00000035ff077290 */ /* 0x000fe600087fe4ff */
[----:B------:R-:W-:Y:S11]  /*6af0*/  R2UR UR40, R166 ;  /* 0x00000000a62872ca */ /* 0x000ff600000e0000 */
[----:B------:R-:W-:Y:S02]  /*6b00*/  @!UPT UIADD3 URZ, UPT, UPT, URZ, URZ, URZ ;  /* 0x000000fffffff290 */ /* 0x000fe4000fffe0ff */
[----:B------:R2:W-:Y:S01]  /*6b10*/  UTMASTG.3D [UR40], [UR6] ;  /* 0x00000028060073b5 */ /* 0x0005e20008010000 */
[----:B------:R0:W-:Y:S01]  /*6b20*/  UTMACMDFLUSH ;  /* 0x00000000000079b7 */ /* 0x0001e20000000000 */
[----:B--2---:R-:W-:Y:S04]  /*6b30*/  DEPBAR.LE SB0, 0x1 ;  /* 0x000080400000791a */ /* 0x004fe80000000000 */
.L_x_95:
[----:B------:R-:W-:Y:S05]  /*6b40*/  BSYNC.RECONVERGENT B0 ;  /* 0x0000000000007941 */ /* 0x000fea0003800200 */
.L_x_94:
[----:B------:R-:W-:Y:S06]  /*6b50*/  BAR.SYNC.DEFER_BLOCKING 0x1, 0x80 ;  /* 0x0042000000007b1d */ /* 0x000fec0000010000 */
[----:B------:R-:W2:Y:S01]  /*6b60*/  @P6 SYNCS.PHASECHK.TRANS64.TRYWAIT P0, [R125+URZ+0x40], R126 ;  /* 0x0000407e7d0065a7 */ /* 0x000ea200080011ff */
[----:B------:R-:W-:Y:S01]  /*6b70*/  BSSY B1, `(.L_x_96) ;  /* 0x0000023000017945 */ /* 0x000fe20003800000 */
[----:B--2---:R-:W-:Y:S03]  /*6b80*/  @P6 SEL R117, RZ, 0x1, !P0 ;  /* 0x00000001ff756807 */ /* 0x004fe60004000000 */
[----:B------:R-:W-:Y:S05]  /*6b90*/  @!P6 BRA `(.L_x_97) ;  /* 0x000000000080e947 */ /* 0x000fea0003800000 */
[----:B------:R-:W-:Y:S01]  /*6ba0*/  ISETP.NE.AND P1, PT, R118, RZ, PT ;  /* 0x000000ff7600720c */ /* 0x000fe20003f25270 */
[----:B------:R-:W-:Y:S01]  /*6bb0*/  BSSY B0, `(.L_x_98) ;  /* 0x000000a000007945 */ /* 0x000fe20003800000 */
[----:B------:R-:W-:Y:S11]  /*6bc0*/  ISETP.NE.AND P0, PT, R117, RZ, PT ;  /* 0x000000ff7500720c */ /* 0x000ff60003f05270 */
[----:B------:R-:W-:Y:S04]  /*6bd0*/  @P1 IMAD R119, R160, 0x2000, R119 ;  /* 0x00002000a0771824 */ /* 0x000fe800078e0277 */
[--C-:B------:R-:W-:Y:S01]  /*6be0*/  @P1 IMAD.IADD R124, R124, 0x1, R119.reuse ;  /* 0x000000017c7c1824 */ /* 0x100fe200078e0277 */
[----:B------:R-:W-:Y:S01]  /*6bf0*/  @P1 IADD3 R3, PT, PT, R165, R119, RZ ;  /* 0x00000077a5031210 */ /* 0x000fe20007ffe0ff */
[----:B------:R-:W-:Y:S01]  /*6c00*/  @P1 IMAD.IADD R2, R164, 0x1, R119 ;  /* 0x00000001a4021824 */ /* 0x000fe200078e0277 */
[----:B------:R-:W-:Y:S06]  /*6c10*/  @P0 BRA `(.L_x_99) ;  /* 0x00000000000c0947 */ /* 0x000fec0003800000 */
[----:B------:R-:W-:Y:S04]  /*6c20*/  SHF.L.U32 R0, R159, 0x1f, RZ ;  /* 0x0000001f9f007819 */ /* 0x000fe800000006ff */
[----:B------:R-:W2:Y:S02]  /*6c30*/  SYNCS.PHASECHK.TRANS64.TRYWAIT P0, [R125+URZ+0x40], R0 ;  /* 0x000040007d0075a7 */ /* 0x000ea400080011ff */
[----:B--2---:R-:W-:Y:S05]  /*6c40*/  @!P0 BRA `(.L_x_100) ;  /* 0x0000001c00f48947 */ /* 0x004fea0003800000 */
.L_x_99:
[----:B------:R-:W-:Y:S05]  /*6c50*/  BSYNC B0 ;  /* 0x0000000000007941 */ /* 0x000fea0003800000 */
.L_x_98:
[----:B------:R-:W-:Y:S01]  /*6c60*/  ISETP.NE.AND P0, PT, R118, RZ, PT ;  /* 0x000000ff7600720c */ /* 0x000fe20003f05270 */
[----:B--2---:R-:W-:Y:S02]  /*6c70*/  VIADD R125, R125, 0x50 ;  /* 0x000000507d7d7836 */ /* 0x004fe40000000000 */
[----:B------:R-:W-:Y:S02]  /*6c80*/  IMAD.U32 R0, RZ, RZ, UR37 ;  /* 0x00000025ff007e24 */ /* 0x000fe4000f8e00ff */
[----:B------:R-:W-:Y:S03]  /*6c90*/  VIADD R160, R160, 0x1 ;  /* 0x00000001a0a07836 */ /* 0x000fe60000000000 */
[----:B------:R-:W-:Y:S05]  /*6ca0*/  PRMT R0, R0, 0x654, R125 ;  /* 0x0000065400007816 */ /* 0x000fea000000007d */
[----:B------:R2:W3:Y:S04]  /*6cb0*/  @P0 LDS.128 R100, [R119+0x200] ;  /* 0x0002000077640984 */ /* 0x0004e80000000c00 */
[----:B------:R2:W4:Y:S04]  /*6cc0*/  @P0 LDS.128 R88, [R3+0x200] ;  /* 0x0002000003580984 */ /* 0x0005280000000c00 */
        /* <DEDUP_REMOVED lines=12> */
[----:B--234-:R-:W-:Y:S02]  /*6d90*/  LOP3.LUT R159, R159, R0, RZ, 0x3c, !PT ;  /* 0x000000009f9f7212 */ /* 0x01cfe400078e3cff */
.L_x_97:
[----:B------:R-:W-:Y:S05]  /*6da0*/  BSYNC B1 ;  /* 0x0000000000017941 */ /* 0x000fea0003800000 */
.L_x_96:
[----:B------:R-:W-:Y:S05]  /*6db0*/  VIADD R3, R80, 0x40 ;  /* 0x0000004050037836 */ /* 0x000fea0000000000 */
[----:B------:R-:W-:Y:S04]  /*6dc0*/  SHF.R.U32.HI R3, RZ, 0x15, R3 ;  /* 0x00000015ff037819 */ /* 0x000fe80000011603 */
[----:B------:R-:W-:Y:S11]  /*6dd0*/  LOP3.LUT P0, RZ, R3, 0x3, R154, 0x48, !PT ;  /* 0x0000000303ff7812 */ /* 0x000ff6000780489a */
[----:B------:R-:W-:Y:S02]  /*6de0*/  @!UPT UIADD3 URZ, UPT, UPT, URZ, URZ, URZ ;  /* 0x000000fffffff290 */ /* 0x000fe4000fffe0ff */
[----:B------:R-:W-:Y:S05]  /*6df0*/  @!P0 BRA `(.L_x_101) ;  /* 0x0000000000408947 */ /* 0x000fea0003800000 */
[----:B------:R-:W2:Y:S01]  /*6e00*/  LDCU.64 UR8, c[0x4][0x70] ;  /* 0x01000e00ff0877ac */ /* 0x000ea20008000a00 */
[----:B------:R-:W-:Y:S01]  /*6e10*/  MOV R3, 0x0 ;  /* 0x0000000000037802 */ /* 0x000fe20000000f00 */
[----:B------:R-:W-:Y:S02]  /*6e20*/  HFMA2 R12, -RZ, RZ, 0, 5.9604644775390625e-08 ;  /* 0x00000001ff0c7431 */ /* 0x000fe400000001ff */
[----:B------:R-:W-:Y:S02]  /*6e30*/  IMAD.MOV.U32 R8, RZ, RZ, 0x192 ;  /* 0x00000192ff087424 */ /* 0x000fe400078e00ff */
[----:B------:R-:W-:Y:S01]  /*6e40*/  IMAD.MOV.U32 R13, RZ, RZ, RZ ;  /* 0x000000ffff0d7224 */ /* 0x000fe200078e00ff */
[----:B------:R-:W3:Y:S01]  /*6e50*/  LDCU.64 UR6, c[0x4][0x78] ;  /* 0x01000f00ff0677ac */ /* 0x000ee20008000a00 */
[----:B------:R-:W4:Y:S01]  /*6e60*/  LDC.64 R2, c[0x4][R3] ;  /* 0x0100000003027b82 */ /* 0x000f220000000a00 */
[----:B------:R-:W5:Y:S01]  /*6e70*/  LDCU.64 UR4, c[0x4][0x10] ;  /* 0x01000200ff0477ac */ /* 0x000f620008000a00 */
[----:B--2---:R-:W-:Y:S01]  /*6e80*/  MOV R5, UR9 ;  /* 0x0000000900057c02 */ /* 0x004fe20008000f00 */
[----:B------:R-:W-:Y:S01]  /*6e90*/  IMAD.U32 R4, RZ, RZ, UR8 ;  /* 0x00000008ff047e24 */ /* 0x000fe2000f8e00ff */
[----:B---3--:R-:W-:Y:S01]  /*6ea0*/  MOV R7, UR7 ;  /* 0x0000000700077c02 */ /* 0x008fe20008000f00 */
[----:B------:R-:W-:Y:S01]  /*6eb0*/  IMAD.U32 R6, RZ, RZ, UR6 ;  /* 0x00000006ff067e24 */ /* 0x000fe2000f8e00ff */
[----:B-----5:R-:W-:Y:S01]  /*6ec0*/  MOV R11, UR5 ;  /* 0x00000005000b7c02 */ /* 0x020fe20008000f00 */
[----:B------:R-:W-:Y:S02]  /*6ed0*/  IMAD.U32 R10, RZ, RZ, UR4 ;  /* 0x00000004ff0a7e24 */ /* 0x000fe4000f8e00ff */
[----:B------:R-:W-:Y:S07]  /*6ee0*/  LEPC R20, `(.L_x_101) ;  /* 0x000000001014794e */ /* 0x000fee0000000000 */
[----:B-1--4-:R-:W-:Y:S05]  /*6ef0*/  CALL.ABS.NOINC R2 ;  /* 0x0000000002007343 */ /* 0x012fea0003c00000 */
.L_x_101:
[----:B------:R-:W-:Y:S01]  /*6f00*/  ISETP.NE.AND P0, PT, R167, RZ, PT ;  /* 0x000000ffa700720c */ /* 0x000fe20003f05270 */
[----:B------:R-:W-:Y:S05]  /*6f10*/  WARPSYNC.ALL ;  /* 0x0000000000007948 */ /* 0x000fea0003800000 */
[----:B------:R-:W-:Y:S01]  /*6f20*/  IMAD.U32 R140, R102, 0x10000, RZ ;  /* 0x00010000668c7824 */ /* 0x000fe200078e00ff */
[----:B------:R-:W-:Y:S01]  /*6f30*/  R2UR UR4, R80 ;  /* 0x00000000500472ca */ /* 0x000fe200000e0000 */
[----:B------:R-:W-:Y:S01]  /*6f40*/  IMAD.U32 R134, R88, 0x10000, RZ ;  /* 0x0001000058867824 */ /* 0x000fe200078e00ff */
[C---:B------:R-:W-:Y:S01]  /*6f50*/  SHF.L.U32 R0, R100.reuse, 0x10, RZ ;  /* 0x0000001064007819 */ /* 0x040fe200000006ff */
[----:B-1----:R-:W-:Y:S01]  /*6f60*/  IMAD.U32 R119, R93, 0x10000, RZ ;  /* 0x000100005d777824 */ /* 0x002fe200078e00ff */
[----:B------:R-:W-:Y:S01]  /*6f70*/  PRMT R3, R100, 0x8880, RZ ;  /* 0x0000888064037816 */ /* 0x000fe200000000ff */
[----:B------:R-:W-:Y:S01]  /*6f80*/  IMAD.U32 R104, R98, 0x10000, RZ ;  /* 0x0001000062687824 */ /* 0x000fe200078e00ff */
[----:B------:R-:W-:Y:S01]  /*6f90*/  SHF.L.U32 R81, R100, 0x8, RZ ;  /* 0x0000000864517819 */ /* 0x000fe200000006ff */
[----:B------:R-:W-:Y:S01]  /*6fa0*/  IMAD.SHL.U32 R127, R90, 0x100, RZ ;  /* 0x000001005a7f7824 */ /* 0x000fe200078e00ff */
[----:B------:R-:W-:Y:S01]  /*6fb0*/  SHF.R.S32.HI R0, RZ, 0x18, R0 ;  /* 0x00000018ff007819 */ /* 0x000fe20000011400 */
[----:B------:R-:W-:Y:S01]  /*6fc0*/  IMAD.SHL.U32 R112, R95, 0x100, RZ ;  /* 0x000001005f707824 */ /* 0x000fe200078e00ff */
[----:B------:R-:W-:Y:S01]  /*6fd0*/  SHF.R.S32.HI R81, RZ, 0x18, R81 ;  /* 0x00000018ff517819 */ /* 0x000fe20000011451 */
[----:B------:R-:W-:Y:S01]  /*6fe0*/  BSSY.RECONVERGENT B0, `(.L_x_102) ;  /* 0x0000121000007945 */ /* 0x000fe20003800200 */
[----:B------:R-:W-:Y:S01]  /*6ff0*/  SHF.R.S32.HI R2, RZ, 0x18, R100 ;  /* 0x00000018ff027819 */ /* 0x000fe20000011464 */
[----:B------:R-:W1:Y:S01]  /*7000*/  LDTM.x64 R4, tmem[UR4+0x40] ;  /* 0x00004004000479ee */ /* 0x000e620008340000 */
[----:B------:R-:W-:Y:S01]  /*7010*/  NOP ;  /* 0x0000000000007918 */ /* 0x000fe20000000000 */
[----:B------:R-:W-:Y:S02]  /*7020*/  SHF.R.S32.HI R84, RZ, 0x18, R101 ;  /* 0x00000018ff547819 */ /* 0x000fe40000011465 */
[----:B------:R-:W-:Y:S02]  /*7030*/  SHF.R.S32.HI R85, RZ, 0x18, R102 ;  /* 0x00000018ff557819 */ /* 0x000fe40000011466 */
[----:B------:R-:W-:Y:S02]  /*7040*/  SHF.R.S32.HI R86, RZ, 0x18, R103 ;  /* 0x00000018ff567819 */ /* 0x000fe40000011467 */
[----:B------:R-:W-:Y:S02]  /*7050*/  SHF.R.S32.HI R87, RZ, 0x18, R88 ;  /* 0x00000018ff577819 */ /* 0x000fe40000011458 */
[----:B------:R-:W-:Y:S02]  /*7060*/  R2UR UR5, R116 ;  /* 0x00000000740572ca */ /* 0x000fe400000e0000 */
[C---:B------:R-:W-:Y:S02]  /*7070*/  PRMT R143, R101.reuse, 0x8880, RZ ;  /* 0x00008880658f7816 */ /* 0x040fe400000000ff */
[----:B------:R-:W-:Y:S02]  /*7080*/  SHF.L.U32 R83, R101, 0x10, RZ ;  /* 0x0000001065537819 */ /* 0x000fe400000006ff */
[----:B------:R-:W-:Y:S02]  /*7090*/  PRMT R141, R102, 0x8880, RZ ;  /* 0x00008880668d7816 */ /* 0x000fe400000000ff */
[----:B------:R-:W-:Y:S02]  /*70a0*/  SHF.R.S32.HI R83, RZ, 0x18, R83 ;  /* 0x00000018ff537819 */ /* 0x000fe40000011453 */
[C---:B------:R-:W-:Y:S02]  /*70b0*/  PRMT R138, R103.reuse, 0x8880, RZ ;  /* 0x00008880678a7816 */ /* 0x040fe400000000ff */
[----:B------:R-:W-:Y:S01]  /*70c0*/  SHF.L.U32 R137, R103, 0x10, RZ ;  /* 0x0000001067897819 */ /* 0x000fe200000006ff */
[----:B------:R-:W-:Y:S01]  /*70d0*/  UIADD3 UR5, UPT, UPT, UR5, 0xb0, URZ ;  /* 0x000000b005057890 */ /* 0x000fe2000fffe0ff */
[----:B-1----:R-:W-:Y:S01]  /*70e0*/  IMAD R4, R78, R4, RZ ;  /* 0x000000044e047224 */ /* 0x002fe200078e02ff */
[----:B------:R-:W-:Y:S01]  /*70f0*/  PRMT R135, R88, 0x8880, RZ ;  /* 0x0000888058877816 */ /* 0x000fe200000000ff */
[C---:B------:R-:W-:Y:S01]  /*7100*/  IMAD R5, R78.reuse, R5, RZ ;  /* 0x000000054e057224 */ /* 0x040fe200078e02ff */
[----:B------:R-:W-:Y:S01]  /*7110*/  UPRMT UR5, UR37, 0x654, UR5 ;  /* 0x0000065425057896 */ /* 0x000fe20008000005 */
[----:B------:R-:W-:Y:S01]  /*7120*/  IMAD R4, R3, R82, R4 ;  /* 0x0000005203047224 */ /* 0x000fe200078e0204 */
[C---:B------:R-:W-:Y:S01]  /*7130*/  PRMT R132, R89.reuse, 0x8880, RZ ;  /* 0x0000888059847816 */ /* 0x040fe200000000ff */
[----:B------:R-:W-:Y:S01]  /*7140*/  IMAD R6, R78, R6, RZ ;  /* 0x000000064e067224 */ /* 0x000fe200078e02ff */
[----:B------:R-:W-:Y:S01]  /*7150*/  SHF.L.U32 R131, R89, 0x10, RZ ;  /* 0x0000001059837819 */ /* 0x000fe200000006ff */
[----:B------:R-:W-:Y:S01]  /*7160*/  IMAD R5, R0, R82, R5 ;  /* 0x0000005200057224 */ /* 0x000fe200078e0205 */
[----:B------:R-:W-:Y:S01]  /*7170*/  PRMT R129, R90, 0x8880, RZ ;  /* 0x000088805a817816 */ /* 0x000fe200000000ff */
[----:B------:R-:W-:Y:S01]  /*7180*/  IMAD R0, R78, R16, RZ ;  /* 0x000000104e007224 */ /* 0x000fe200078e02ff */
[----:B------:R-:W-:Y:S01]  /*7190*/  SHF.L.U32 R128, R90, 0x10, RZ ;  /* 0x000000105a807819 */ /* 0x000fe200000006ff */
[C---:B------:R-:W-:Y:S01]  /*71a0*/  IMAD R7, R78.reuse, R7, RZ ;  /* 0x000000074e077224 */ /* 0x040fe200078e02ff */
[----:B------:R-:W-:Y:S01]  /*71b0*/  SYNCS.ARRIVE.TRANS64.RED.A1T0 RZ, [UR5], RZ ;  /* 0x000000ffffff79a7 */ /* 0x000fe20008100405 */
[C---:B------:R-:W-:Y:S01]  /*71c0*/  IMAD R16, R78.reuse, R20, RZ ;  /* 0x000000144e107224 */ /* 0x040fe200078e02ff */
[C---:B------:R-:W-:Y:S01]  /*71d0*/  PRMT R126, R91.reuse, 0x8880, RZ ;  /* 0x000088805b7e7816 */ /* 0x040fe200000000ff */
[C---:B------:R-:W-:Y:S01]  /*71e0*/  IMAD R20, R78.reuse, R24, RZ ;  /* 0x000000184e147224 */ /* 0x040fe200078e02ff */
[----:B------:R-:W-:Y:S01]  /*71f0*/  SHF.L.U32 R125, R91, 0x10, RZ ;  /* 0x000000105b7d7819 */ /* 0x000fe200000006ff */
[----:B------:R-:W-:Y:S01]  /*7200*/  IMAD R6, R81, R82, R6 ;  /* 0x0000005251067224 */ /* 0x000fe200078e0206 */
[----:B------:R-:W-:Y:S01]  /*7210*/  MOV R81, R143 ;  /* 0x0000008f00517202 */ /* 0x000fe20000000f00 */
[----:B------:R-:W-:Y:S01]  /*7220*/  IMAD R24, R78, R28, RZ ;  /* 0x0000001c4e187224 */ /* 0x000fe200078e02ff */
[----:B------:R-:W-:Y:S01]  /*7230*/  PRMT R123, R92, 0x8880, RZ ;  /* 0x000088805c7b7816 */ /* 0x000fe200000000ff */
[----:B------:R-:W-:Y:S01]  /*7240*/  IMAD R28, R78, R32, RZ ;  /* 0x000000204e1c7224 */ /* 0x000fe200078e02ff */
[----:B------:R-:W-:Y:S01]  /*7250*/  SHF.L.U32 R122, R92, 0x10, RZ ;  /* 0x000000105c7a7819 */ /* 0x000fe200000006ff */
[----:B------:R-:W-:Y:S01]  /*7260*/  IMAD R7, R2, R82, R7 ;  /* 0x0000005202077224 */ /* 0x000fe200078e0207 */
[----:B------:R-:W-:Y:S01]  /*7270*/  PRMT R120, R93, 0x8880, RZ ;  /* 0x000088805d787816 */ /* 0x000fe200000000ff */
[----:B------:R-:W-:Y:S01]  /*7280*/  IMAD R32, R78, R36, RZ ;  /* 0x000000244e207224 */ /* 0x000fe200078e02ff */
[----:B------:R-:W-:Y:S01]  /*7290*/  PRMT R117, R94, 0x8880, RZ ;  /* 0x000088805e757816 */ /* 0x000fe200000000ff */
[----:B------:R-:W-:Y:S01]  /*72a0*/  IMAD R2, R78, R17, RZ ;  /* 0x000000114e027224 */ /* 0x000fe200078e02ff */
[----:B------:R-:W-:Y:S01]  /*72b0*/  SHF.L.U32 R116, R94, 0x10, RZ ;  /* 0x000000105e747819 */ /* 0x000fe200000006ff */
[----:B------:R-:W-:Y:S01]  /*72c0*/  IMAD R36, R78, R40, RZ ;  /* 0x000000284e247224 */ /* 0x000fe200078e02ff */
[----:B------:R-:W-:Y:S01]  /*72d0*/  SHF.L.U32 R115, R94, 0x8, RZ ;  /* 0x000000085e737819 */ /* 0x000fe200000006ff */
[C---:B------:R-:W-:Y:S01]  /*72e0*/  IMAD R17, R78.reuse, R21, RZ ;  /* 0x000000154e117224 */ /* 0x040fe200078e02ff */
[C---:B------:R-:W-:Y:S01]  /*72f0*/  PRMT R114, R95.reuse, 0x8880, RZ ;  /* 0x000088805f727816 */ /* 0x040fe200000000ff */
[C---:B------:R-:W-:Y:S01]  /*7300*/  IMAD R40, R78.reuse, R44, RZ ;  /* 0x0000002c4e287224 */ /* 0x040fe200078e02ff */
[----:B------:R-:W-:Y:S01]  /*7310*/  SHF.L.U32 R113, R95, 0x10, RZ ;  /* 0x000000105f717819 */ /* 0x000fe200000006ff */
[----:B------:R-:W-:Y:S01]  /*7320*/  IMAD R21, R78, R25, RZ ;  /* 0x000000194e157224 */ /* 0x000fe200078e02ff */
[----:B------:R-:W-:Y:S01]  /*7330*/  PRMT R111, R96, 0x8880, RZ ;  /* 0x00008880606f7816 */ /* 0x000fe200000000ff */
        /* <DEDUP_REMOVED lines=8> */
[C---:B------:R-:W-:Y:S01]  /*73c0*/  IMAD R52, R78.reuse, R56, RZ ;  /* 0x000000384e347224 */ /* 0x040fe200078e02ff */
[----:B------:R-:W-:Y:S01]  /*73d0*/  SHF.L.U32 R142, R101, 0x8, RZ ;  /* 0x00000008658e7819 */ /* 0x000fe200000006ff */
[C---:B------:R-:W-:Y:S01]  /*73e0*/  IMAD R8, R78.reuse, R8, RZ ;  /* 0x000000084e087224 */ /* 0x040fe200078e02ff */
[C---:B------:R-:W-:Y:S01]  /*73f0*/  SHF.L.U32 R101, R99.reuse, 0x10, RZ ;  /* 0x0000001063657819 */ /* 0x040fe200000006ff */
[----:B------:R-:W-:Y:S01]  /*7400*/  IMAD R33, R78, R37, RZ ;  /* 0x000000254e217224 */ /* 0x000fe200078e02ff */
[----:B------:R-:W-:Y:S01]  /*7410*/  SHF.L.U32 R139, R102, 0x8, RZ ;  /* 0x00000008668b7819 */ /* 0x000fe200000006ff */
[C---:B------:R-:W-:Y:S01]  /*7420*/  IMAD R56, R78.reuse, R60, RZ ;  /* 0x0000003c4e387224 */ /* 0x040fe200078e02ff */
[----:B------:R-:W-:Y:S01]  /*7430*/  PRMT R102, R99, 0x8880, RZ ;  /* 0x0000888063667816 */ /* 0x000fe200000000ff */
[C---:B------:R-:W-:Y:S01]  /*7440*/  IMAD R37, R78.reuse, R41, RZ ;  /* 0x000000294e257224 */ /* 0x040fe200078e02ff */
[----:B------:R-:W-:Y:S01]  /*7450*/  SHF.L.U32 R136, R103, 0x8, RZ ;  /* 0x0000000867887819 */ /* 0x000fe200000006ff */
[C---:B------:R-:W-:Y:S01]  /*7460*/  IMAD R60, R78.reuse, R64, RZ ;  /* 0x000000404e3c7224 */ /* 0x040fe200078e02ff */
[----:B------:R-:W-:Y:S01]  /*7470*/  I2IP.S8.S32.SAT R64, R7, R6, RZ ;  /* 0x0000000607407239 */ /* 0x000fe200000014ff */
[C---:B------:R-:W-:Y:S01]  /*7480*/  IMAD R9, R78.reuse, R9, RZ ;  /* 0x000000094e097224 */ /* 0x040fe200078e02ff */
[----:B------:R-:W-:Y:S01]  /*7490*/  SHF.R.S32.HI R6, RZ, 0x18, R140 ;  /* 0x00000018ff067819 */ /* 0x000fe2000001148c */
[C---:B------:R-:W-:Y:S01]  /*74a0*/  IMAD R41, R78.reuse, R45, RZ ;  /* 0x0000002d4e297224 */ /* 0x040fe200078e02ff */
[----:B------:R-:W-:Y:S01]  /*74b0*/  SHF.R.S32.HI R7, RZ, 0x18, R142 ;  /* 0x00000018ff077819 */ /* 0x000fe2000001148e */
[----:B------:R-:W-:Y:S01]  /*74c0*/  IMAD R45, R78, R49, RZ ;  /* 0x000000314e2d7224 */ /* 0x000fe200078e02ff */
[----:B------:R-:W-:Y:S01]  /*74d0*/  SHF.L.U32 R133, R88, 0x8, RZ ;  /* 0x0000000858857819 */ /* 0x000fe200000006ff */
[C---:B------:R-:W-:Y:S01]  /*74e0*/  IMAD R10, R78.reuse, R10, RZ ;  /* 0x0000000a4e0a7224 */ /* 0x040fe200078e02ff */
[----:B------:R-:W-:Y:S01]  /*74f0*/  SHF.R.S32.HI R88, RZ, 0x18, R89 ;  /* 0x00000018ff587819 */ /* 0x000fe20000011459 */
[C---:B------:R-:W-:Y:S01]  /*7500*/  IMAD R49, R78.reuse, R53, RZ ;  /* 0x000000354e317224 */ /* 0x040fe200078e02ff */
[----:B------:R-:W-:Y:S01]  /*7510*/  SHF.L.U32 R130, R89, 0x8, RZ ;  /* 0x0000000859827819 */ /* 0x000fe200000006ff */
[-C--:B------:R-:W-:Y:S01]  /*7520*/  IMAD R8, R81, R82.reuse, R8 ;  /* 0x0000005251087224 */ /* 0x080fe200078e0208 */
[----:B------:R-:W-:Y:S01]  /*7530*/  SHF.R.S32.HI R81, RZ, 0x18, R139 ;  /* 0x00000018ff517819 */ /* 0x000fe2000001148b */
[C---:B------:R-:W-:Y:S01]  /*7540*/  IMAD R53, R78.reuse, R57, RZ ;  /* 0x000000394e357224 */ /* 0x040fe200078e02ff */
[----:B------:R-:W-:Y:S01]  /*7550*/  SHF.R.S32.HI R89, RZ, 0x18, R90 ;  /* 0x00000018ff597819 */ /* 0x000fe2000001145a */
[C---:B------:R-:W-:Y:S01]  /*7560*/  IMAD R11, R78.reuse, R11, RZ ;  /* 0x0000000b4e0b7224 */ /* 0x040fe200078e02ff */
[----:B------:R-:W-:Y:S01]  /*7570*/  SHF.R.S32.HI R90, RZ, 0x18, R91 ;  /* 0x00000018ff5a7819 */ /* 0x000fe2000001145b */
[C---:B------:R-:W-:Y:S01]  /*7580*/  IMAD R57, R78.reuse, R61, RZ ;  /* 0x0000003d4e397224 */ /* 0x040fe200078e02ff */
[----:B------:R-:W-:Y:S01]  /*7590*/  SHF.L.U32 R124, R91, 0x8, RZ ;  /* 0x000000085b7c7819 */ /* 0x000fe200000006ff */
[----:B------:R-:W-:Y:S01]  /*75a0*/  IMAD R9, R83, R82, R9 ;  /* 0x0000005253097224 */ /* 0x000fe200078e0209 */
[----:B------:R-:W-:Y:S01]  /*75b0*/  SHF.R.S32.HI R91, RZ, 0x18, R92 ;  /* 0x00000018ff5b7819 */ /* 0x000fe2000001145c */
[----:B------:R-:W-:Y:S01]  /*75c0*/  IMAD R61, R78, R65, RZ ;  /* 0x000000414e3d7224 */ /* 0x000fe200078e02ff */
[----:B------:R-:W-:Y:S01]  /*75d0*/  SHF.L.U32 R121, R92, 0x8, RZ ;  /* 0x000000085c797819 */ /* 0x000fe200000006ff */
[C---:B------:R-:W-:Y:S01]  /*75e0*/  IMAD R12, R78.reuse, R12, RZ ;  /* 0x0000000c4e0c7224 */ /* 0x040fe200078e02ff */
[----:B------:R-:W-:Y:S01]  /*75f0*/  SHF.R.S32.HI R92, RZ, 0x18, R93 ;  /* 0x00000018ff5c7819 */ /* 0x000fe2000001145d */
[----:B------:R-:W-:Y:S01]  /*7600*/  IMAD.MOV.U32 R65, RZ, RZ, R141 ;  /* 0x000000ffff417224 */ /* 0x000fe200078e008d */
[----:B------:R-:W-:Y:S01]  /*7610*/  SHF.L.U32 R118, R93, 0x8, RZ ;  /* 0x000000085d767819 */ /* 0x000fe200000006ff */
[----:B------:R-:W-:Y:S01]  /*7620*/  IMAD R10, R7, R82, R10 ;  /* 0x00000052070a7224 */ /* 0x000fe200078e020a */
[----:B------:R-:W-:Y:S01]  /*7630*/  MOV R7, R138 ;  /* 0x0000008a00077202 */ /* 0x000fe20000000f00 */
[----:B------:R-:W-:Y:S01]  /*7640*/  IMAD R13, R78, R13, RZ ;  /* 0x0000000d4e0d7224 */ /* 0x000fe200078e02ff */
[----:B------:R-:W-:Y:S01]  /*7650*/  SHF.R.S32.HI R93, RZ, 0x18, R94 ;  /* 0x00000018ff5d7819 */ /* 0x000fe2000001145e */
[----:B------:R-:W-:Y:S01]  /*7660*/  IMAD R11, R84, R82, R11 ;  /* 0x00000052540b7224 */ /* 0x000fe200078e020b */
[----:B------:R-:W-:Y:S01]  /*7670*/  I2IP.S8.S32.SAT R84, R5, R4, R64 ;  /* 0x0000000405547239 */ /* 0x000fe20000001440 */
[C---:B------:R-:W-:Y:S01]  /*7680*/  IMAD R14, R78.reuse, R14, RZ ;  /* 0x0000000e4e0e7224 */ /* 0x040fe200078e02ff */
[----:B------:R-:W-:Y:S01]  /*7690*/  SHF.R.S32.HI R5, RZ, 0x18, R137 ;  /* 0x00000018ff057819 */ /* 0x000fe20000011489 */
[----:B------:R-:W-:Y:S01]  /*76a0*/  IMAD R12, R65, R82, R12 ;  /* 0x00000052410c7224 */ /* 0x000fe200078e020c */
[----:B------:R-:W-:Y:S01]  /*76b0*/  I2IP.S8.S32.SAT R10, R11, R10, RZ ;  /* 0x0000000a0b0a7239 */ /* 0x000fe200000014ff */
[----:B------:R-:W-:Y:S01]  /*76c0*/  IMAD R15, R78, R15, RZ ;  /* 0x0000000f4e0f7224 */ /* 0x000fe200078e02ff */
[----:B------:R-:W-:Y:S01]  /*76d0*/  SHF.R.S32.HI R94, RZ, 0x18, R95 ;  /* 0x00000018ff5e7819 */ /* 0x000fe2000001145f */
[-C--:B------:R-:W-:Y:S01]  /*76e0*/  IMAD R13, R6, R82.reuse, R13 ;  /* 0x00000052060d7224 */ /* 0x080fe200078e020d */
[----:B------:R-:W-:Y:S01]  /*76f0*/  SHF.R.S32.HI R6, RZ, 0x18, R134 ;  /* 0x00000018ff067819 */ /* 0x000fe20000011486 */
[-C--:B------:R-:W-:Y:S01]  /*7700*/  IMAD R14, R81, R82.reuse, R14 ;  /* 0x00000052510e7224 */ /* 0x080fe200078e020e */
        /* <DEDUP_REMOVED lines=10> */
[----:B------:R-:W-:Y:S01]  /*77b0*/  MOV R5, R135 ;  /* 0x0000008700057202 */ /* 0x000fe20000000f00 */
[-C--:B------:R-:W-:Y:S01]  /*77c0*/  IMAD R3, R4, R82.reuse, R3 ;  /* 0x0000005204037224 */ /* 0x080fe200078e0203 */
[----:B------:R-:W-:Y:S01]  /*77d0*/  SHF.R.S32.HI R4, RZ, 0x18, R131 ;  /* 0x00000018ff047819 */ /* 0x000fe20000011483 */
[----:B------:R-:W-:Y:S01]  /*77e0*/  IMAD R19, R86, R82, R19 ;  /* 0x0000005256137224 */ /* 0x000fe200078e0213 */
[----:B------:R-:W-:Y:S01]  /*77f0*/  I2IP.S8.S32.SAT R86, R13, R12, R14 ;  /* 0x0000000c0d567239 */ /* 0x000fe2000000140e */
[----:B------:R-:W-:Y:S01]  /*7800*/  IMAD R18, R78, R22, RZ ;  /* 0x000000164e127224 */ /* 0x000fe200078e02ff */
[----:B------:R-:W-:Y:S01]  /*7810*/  SHF.L.U32 R109, R96, 0x8, RZ ;  /* 0x00000008606d7819 */ /* 0x000fe200000006ff */
[----:B------:R-:W-:Y:S01]  /*7820*/  IMAD R16, R5, R82, R16 ;  /* 0x0000005205107224 */ /* 0x000fe200078e0210 */
[----:B------:R-:W-:Y:S01]  /*7830*/  I2IP.S8.S32.SAT R19, R19, R3, RZ ;  /* 0x0000000313137239 */ /* 0x000fe200000014ff */
[----:B------:R-:W-:Y:S01]  /*7840*/  IMAD R23, R78, R23, RZ ;  /* 0x000000174e177224 */ /* 0x000fe200078e02ff */
[----:B------:R-:W-:Y:S01]  /*7850*/  MOV R3, R132 ;  /* 0x0000008400037202 */ /* 0x000fe20000000f00 */
[-C--:B------:R-:W-:Y:S01]  /*7860*/  IMAD R17, R6, R82.reuse, R17 ;  /* 0x0000005206117224 */ /* 0x080fe200078e0211 */
[----:B------:R-:W-:Y:S01]  /*7870*/  MOV R5, R129 ;  /* 0x0000008100057202 */ /* 0x000fe20000000f00 */
[-C--:B------:R-:W-:Y:S01]  /*7880*/  IMAD R18, R7, R82.reuse, R18 ;  /* 0x0000005207127224 */ /* 0x080fe200078e0212 */
[----:B------:R-:W-:Y:S01]  /*7890*/  SHF.R.S32.HI R7, RZ, 0x18, R127 ;  /* 0x00000018ff077819 */ /* 0x000fe2000001147f */
[----:B------:R-:W-:Y:S01]  /*78a0*/  IMAD R23, R87, R82, R23 ;  /* 0x0000005257177224 */ /* 0x000fe200078e0217 */
[----:B------:R-:W-:Y:S01]  /*78b0*/  I2IP.S8.S32.SAT R87, R2, R0, R19 ;  /* 0x0000000002577239 */ /* 0x000fe20000001413 */
[----:B------:R-:W-:Y:S01]  /*78c0*/  IMAD R20, R3, R82, R20 ;  /* 0x0000005203147224 */ /* 0x000fe200078e0214 */
[----:B------:R-:W-:Y:S01]  /*78d0*/  SHF.R.S32.HI R3, RZ, 0x18, R130 ;  /* 0x00000018ff037819 */ /* 0x000fe20000011482 */
[C---:B------:R-:W-:Y:S01]  /*78e0*/  IMAD R22, R78.reuse, R26, RZ ;  /* 0x0000001a4e167224 */ /* 0x040fe200078e02ff */
[----:B------:R-:W-:Y:S01]  /*78f0*/  I2IP.S8.S32.SAT R18, R23, R18, RZ ;  /* 0x0000001217127239 */ /* 0x000fe200000014ff */
[----:B------:R-:W-:Y:S01]  /*7900*/  IMAD R27, R78, R27, RZ ;  /* 0x0000001b4e1b7224 */ /* 0x000fe200078e02ff */
[----:B------:R1:W-:Y:S01]  /*7910*/  STS.128 [R153+UR49+0x6200], R84 ;  /* 0x0062005499007988 */ /* 0x0003e20008000c31 */
[----:B------:R-:W-:Y:S01]  /*7920*/  IMAD R21, R4, R82, R21 ;  /* 0x0000005204157224 */ /* 0x000fe200078e0215 */
[----:B------:R-:W-:Y:S01]  /*7930*/  I2IP.S8.S32.SAT R16, R17, R16, R18 ;  /* 0x0000001011107239 */ /* 0x000fe20000001412 */
[-C--:B------:R-:W-:Y:S01]  /*7940*/  IMAD R22, R3, R82.reuse, R22 ;  /* 0x0000005203167224 */ /* 0x080fe200078e0216 */
[----:B------:R-:W-:Y:S01]  /*7950*/  SHF.R.S32.HI R0, RZ, 0x18, R128 ;  /* 0x00000018ff007819 */ /* 0x000fe20000011480 */
[----:B------:R-:W-:Y:S01]  /*7960*/  IMAD R27, R88, R82, R27 ;  /* 0x00000052581b7224 */ /* 0x000fe200078e021b */
[----:B------:R-:W-:Y:S01]  /*7970*/  SHF.R.S32.HI R96, RZ, 0x18, R97 ;  /* 0x00000018ff607819 */ /* 0x000fe20000011461 */
[C---:B------:R-:W-:Y:S01]  /*7980*/  IMAD R26, R78.reuse, R30, RZ ;  /* 0x0000001e4e1a7224 */ /* 0x040fe200078e02ff */
[----:B------:R-:W-:Y:S01]  /*7990*/  SHF.L.U32 R106, R97, 0x8, RZ ;  /* 0x00000008616a7819 */ /* 0x000fe200000006ff */
[----:B------:R-:W-:Y:S01]  /*79a0*/  IMAD R24, R5, R82, R24 ;  /* 0x0000005205187224 */ /* 0x000fe200078e0218 */
[----:B------:R-:W-:Y:S01]  /*79b0*/  I2IP.S8.S32.SAT R17, R27, R22, RZ ;  /* 0x000000161b117239 */ /* 0x000fe200000014ff */
[----:B------:R-:W-:Y:S01]  /*79c0*/  IMAD R31, R78, R31, RZ ;  /* 0x0000001f4e1f7224 */ /* 0x000fe200078e02ff */
[----:B------:R-:W-:Y:S01]  /*79d0*/  SHF.R.S32.HI R5, RZ, 0x18, R124 ;  /* 0x00000018ff057819 */ /* 0x000fe2000001147c */
[----:B------:R-:W-:Y:S01]  /*79e0*/  IMAD R25, R0, R82, R25 ;  /* 0x0000005200197224 */ /* 0x000fe200078e0219 */
[----:B------:R-:W-:Y:S01]  /*79f0*/  I2IP.S8.S32.SAT R17, R21, R20, R17 ;  /* 0x0000001415117239 */ /* 0x000fe20000001411 */
[-C--:B------:R-:W-:Y:S01]  /*7a00*/  IMAD R26, R7, R82.reuse, R26 ;  /* 0x00000052071a7224 */ /* 0x080fe200078e021a */
[----:B------:R-:W-:Y:S01]  /*7a10*/  SHF.R.S32.HI R0, RZ, 0x18, R125 ;  /* 0x00000018ff007819 */ /* 0x000fe2000001147d */
[----:B------:R-:W-:Y:S01]  /*7a20*/  IMAD.MOV.U32 R3, RZ, RZ, R126 ;  /* 0x000000ffff037224 */ /* 0x000fe200078e007e */
[----:B------:R-:W-:Y:S01]  /*7a30*/  SHF.R.S32.HI R7, RZ, 0x18, R118 ;  /* 0x00000018ff077819 */ /* 0x000fe20000011476 */
[----:B------:R-:W-:Y:S01]  /*7a40*/  IMAD R31, R89, R82, R31 ;  /* 0x00000052591f7224 */ /* 0x000fe200078e021f */
[----:B------:R-:W-:Y:S01]  /*7a50*/  SHF.R.S32.HI R97, RZ, 0x18, R98 ;  /* 0x00000018ff617819 */ /* 0x000fe20000011462 */
[----:B------:R-:W-:Y:S01]  /*7a60*/  IMAD R30, R78, R34, RZ ;  /* 0x000000224e1e7224 */ /* 0x000fe200078e02ff */
[----:B------:R-:W-:Y:S01]  /*7a70*/  SHF.L.U32 R103, R98, 0x8, RZ ;  /* 0x0000000862677819 */ /* 0x000fe200000006ff */
[----:B------:R-:W-:Y:S01]  /*7a80*/  IMAD R28, R3, R82, R28 ;  /* 0x00000052031c7224 */ /* 0x000fe200078e021c */
[----:B------:R-:W-:Y:S01]  /*7a90*/  I2IP.S8.S32.SAT R18, R31, R26, RZ ;  /* 0x0000001a1f127239 */ /* 0x000fe200000014ff */
[----:B------:R-:W-:Y:S01]  /*7aa0*/  IMAD R35, R78, R35, RZ ;  /* 0x000000234e237224 */ /* 0x000fe200078e02ff */
[----:B------:R-:W-:Y:S01]  /*7ab0*/  MOV R3, R123 ;  /* 0x0000007b00037202 */ /* 0x000fe20000000f00 */
[----:B------:R-:W-:Y:S01]  /*7ac0*/  IMAD R29, R0, R82, R29 ;  /* 0x00000052001d7224 */ /* 0x000fe200078e021d */
[----:B------:R-:W-:Y:S01]  /*7ad0*/  I2IP.S8.S32.SAT R18, R25, R24, R18 ;  /* 0x0000001819127239 */ /* 0x000fe20000001412 */
[-C--:B------:R-:W-:Y:S01]  /*7ae0*/  IMAD R30, R5, R82.reuse, R30 ;  /* 0x00000052051e7224 */ /* 0x080fe200078e021e */
[----:B------:R-:W-:Y:S01]  /*7af0*/  SHF.R.S32.HI R0, RZ, 0x18, R122 ;  /* 0x00000018ff007819 */ /* 0x000fe2000001147a */
[----:B------:R-:W-:Y:S01]  /*7b00*/  IMAD R35, R90, R82, R35 ;  /* 0x000000525a237224 */ /* 0x000fe200078e0223 */
[----:B------:R-:W-:Y:S01]  /*7b10*/  MOV R5, R120 ;  /* 0x0000007800057202 */ /* 0x000fe20000000f00 */
[----:B------:R-:W-:Y:S01]  /*7b20*/  IMAD R32, R3, R82, R32 ;  /* 0x0000005203207224 */ /* 0x000fe200078e0220 */
[----:B------:R-:W-:Y:S01]  /*7b30*/  SHF.R.S32.HI R3, RZ, 0x18, R121 ;  /* 0x00000018ff037819 */ /* 0x000fe20000011479 */
[C---:B------:R-:W-:Y:S01]  /*7b40*/  IMAD R34, R78.reuse, R38, RZ ;  /* 0x000000264e227224 */ /* 0x040fe200078e02ff */
[----:B------:R-:W-:Y:S01]  /*7b50*/  I2IP.S8.S32.SAT R19, R35, R30, RZ ;  /* 0x0000001e23137239 */ /* 0x000fe200000014ff */
[----:B------:R-:W-:Y:S01]  /*7b60*/  IMAD R39, R78, R39, RZ ;  /* 0x000000274e277224 */ /* 0x000fe200078e02ff */
[----:B------:R-:W-:Y:S01]  /*7b70*/  SHF.R.S32.HI R98, RZ, 0x18, R99 ;  /* 0x00000018ff627819 */ /* 0x000fe20000011463 */
[----:B------:R-:W-:Y:S01]  /*7b80*/  IMAD R33, R0, R82, R33 ;  /* 0x0000005200217224 */ /* 0x000fe200078e0221 */
[----:B------:R-:W-:Y:S01]  /*7b90*/  I2IP.S8.S32.SAT R19, R29, R28, R19 ;  /* 0x0000001c1d137239 */ /* 0x000fe20000001413 */
[-C--:B------:R-:W-:Y:S01]  /*7ba0*/  IMAD R34, R3, R82.reuse, R34 ;  /* 0x0000005203227224 */ /* 0x080fe200078e0222 */
[----:B------:R-:W-:Y:S01]  /*7bb0*/  SHF.R.S32.HI R0, RZ, 0x18, R119 ;  /* 0x00000018ff007819 */ /* 0x000fe20000011477 */
[----:B------:R-:W-:Y:S01]  /*7bc0*/  IMAD R39, R91, R82, R39 ;  /* 0x000000525b277224 */ /* 0x000fe200078e0227 */
[----:B------:R-:W-:Y:S01]  /*7bd0*/  MOV R3, R117 ;  /* 0x0000007500037202 */ /* 0x000fe20000000f00 */
[C---:B------:R-:W-:Y:S01]  /*7be0*/  IMAD R38, R78.reuse, R42, RZ ;  /* 0x0000002a4e267224 */ /* 0x040fe200078e02ff */
[----:B------:R1:W-:Y:S01]  /*7bf0*/  STS.128 [R172+0x6200], R16 ;  /* 0x00620010ac007388 */ /* 0x0003e20000000c00 */
        /* <DEDUP_REMOVED lines=8> */
[-C--:B------:R-:W-:Y:S01]  /*7c80*/  IMAD R43, R92, R82.reuse, R43 ;  /* 0x000000525c2b7224 */ /* 0x080fe200078e022b */
[----:B------:R-:W-:Y:S01]  /*7c90*/  SHF.R.S32.HI R7, RZ, 0x18, R112 ;  /* 0x00000018ff077819 */ /* 0x000fe20000011470 */
[----:B------:R-:W-:Y:S01]  /*7ca0*/  IMAD R40, R3, R82, R40 ;  /* 0x0000005203287224 */ /* 0x000fe200078e0228 */
[----:B------:R-:W-:Y:S01]  /*7cb0*/  SHF.R.S32.HI R3, RZ, 0x18, R115 ;  /* 0x00000018ff037819 */ /* 0x000fe20000011473 */
[C---:B------:R-:W-:Y:S01]  /*7cc0*/  IMAD R42, R78.reuse, R46, RZ ;  /* 0x0000002e4e2a7224 */ /* 0x040fe200078e02ff */
[----:B------:R-:W-:Y:S01]  /*7cd0*/  I2IP.S8.S32.SAT R38, R43, R38, RZ ;  /* 0x000000262b267239 */ /* 0x000fe200000014ff */
[----:B------:R-:W-:Y:S01]  /*7ce0*/  IMAD R47, R78, R47, RZ ;  /* 0x0000002f4e2f7224 */ /* 0x000fe200078e02ff */
[----:B------:R-:W-:Y:S01]  /*7cf0*/  SHF.L.U32 R100, R99, 0x8, RZ ;  /* 0x0000000863647819 */ /* 0x000fe200000006ff */
[----:B------:R-:W-:Y:S01]  /*7d00*/  IMAD R41, R0, R82, R41 ;  /* 0x0000005200297224 */ /* 0x000fe200078e0229 */
[----:B------:R-:W-:Y:S01]  /*7d10*/  I2IP.S8.S32.SAT R33, R37, R36, R38 ;  /* 0x0000002425217239 */ /* 0x000fe20000001426 */
[-C--:B------:R-:W-:Y:S01]  /*7d20*/  IMAD R42, R3, R82.reuse, R42 ;  /* 0x00000052032a7224 */ /* 0x080fe200078e022a */
[----:B------:R-:W-:Y:S01]  /*7d30*/  SHF.R.S32.HI R0, RZ, 0x18, R113 ;  /* 0x00000018ff007819 */ /* 0x000fe20000011471 */
[----:B------:R-:W-:Y:S01]  /*7d40*/  IMAD R47, R93, R82, R47 ;  /* 0x000000525d2f7224 */ /* 0x000fe200078e022f */
[----:B------:R-:W-:Y:S01]  /*7d50*/  IADD3 R76, PT, PT, R76, 0x1, RZ ;  /* 0x000000014c4c7810 */ /* 0x000fe20007ffe0ff */
[C---:B------:R-:W-:Y:S02]  /*7d60*/  IMAD R46, R78.reuse, R50, RZ ;  /* 0x000000324e2e7224 */ /* 0x040fe400078e02ff */
        /* <DEDUP_REMOVED lines=8> */
[----:B------:R-:W-:Y:S02]  /*7df0*/  IMAD.MOV.U32 R3, RZ, RZ, R111 ;  /* 0x000000ffff037224 */ /* 0x000fe400078e006f */
[-C--:B------:R-:W-:Y:S02]  /*7e00*/  IMAD R51, R94, R82.reuse, R51 ;  /* 0x000000525e337224 */ /* 0x080fe400078e0233 */
[----:B------:R-:W-:Y:S01]  /*7e10*/  IMAD R48, R3, R82, R48 ;  /* 0x0000005203307224 */ /* 0x000fe200078e0230 */
[----:B------:R-:W-:Y:S01]  /*7e20*/  SHF.R.S32.HI R3, RZ, 0x18, R109 ;  /* 0x00000018ff037819 */ /* 0x000fe2000001146d */
[C---:B------:R-:W-:Y:S01]  /*7e30*/  IMAD R50, R78.reuse, R54, RZ ;  /* 0x000000364e327224 */ /* 0x040fe200078e02ff */
[----:B------:R-:W-:Y:S01]  /*7e40*/  I2IP.S8.S32.SAT R35, R51, R46, RZ ;  /* 0x0000002e33237239 */ /* 0x000fe200000014ff */
[----:B------:R-:W-:Y:S02]  /*7e50*/  IMAD R55, R78, R55, RZ ;  /* 0x000000374e377224 */ /* 0x000fe400078e02ff */
[----:B------:R-:W-:Y:S01]  /*7e60*/  IMAD R49, R0, R82, R49 ;  /* 0x0000005200317224 */ /* 0x000fe200078e0231 */
[----:B------:R-:W-:Y:S01]  /*7e70*/  I2IP.S8.S32.SAT R35, R45, R44, R35 ;  /* 0x0000002c2d237239 */ /* 0x000fe20000001423 */
[-C--:B------:R-:W-:Y:S01]  /*7e80*/  IMAD R50, R3, R82.reuse, R50 ;  /* 0x0000005203327224 */ /* 0x080fe200078e0232 */
[----:B------:R-:W-:Y:S01]  /*7e90*/  SHF.R.S32.HI R0, RZ, 0x18, R107 ;  /* 0x00000018ff007819 */ /* 0x000fe2000001146b */
[----:B------:R-:W-:Y:S01]  /*7ea0*/  IMAD R55, R95, R82, R55 ;  /* 0x000000525f377224 */ /* 0x000fe200078e0237 */
[----:B------:R-:W-:Y:S01]  /*7eb0*/  SHF.R.S32.HI R3, RZ, 0x18, R106 ;  /* 0x00000018ff037819 */ /* 0x000fe2000001146a */
        /* <DEDUP_REMOVED lines=11> */
[----:B------:R-:W-:Y:S01]  /*7f70*/  SHF.R.S32.HI R3, RZ, 0x18, R103 ;  /* 0x00000018ff037819 */ /* 0x000fe20000011467 */
[----:B------:R-:W-:Y:S02]  /*7f80*/  IMAD R58, R78, R62, RZ ;  /* 0x0000003e4e3a7224 */ /* 0x000fe400078e02ff */
[----:B------:R-:W-:Y:S01]  /*7f90*/  IMAD R56, R5, R82, R56 ;  /* 0x0000005205387224 */ /* 0x000fe200078e0238 */
[----:B------:R-:W-:Y:S01]  /*7fa0*/  MOV R5, R102 ;  /* 0x0000006600057202 */ /* 0x000fe20000000f00 */
[----:B------:R-:W-:Y:S01]  /*7fb0*/  IMAD R57, R0, R82, R57 ;  /* 0x0000005200397224 */ /* 0x000fe200078e0239 */
[----:B------:R-:W-:Y:S01]  /*7fc0*/  SHF.R.S32.HI R0, RZ, 0x18, R101 ;  /* 0x00000018ff007819 */ /* 0x000fe20000011465 */
[C---:B------:R-:W-:Y:S01]  /*7fd0*/  IMAD R63, R78.reuse, R63, RZ ;  /* 0x0000003f4e3f7224 */ /* 0x040fe200078e02ff */
[----:B------:R-:W-:Y:S01]  /*7fe0*/  I2IP.S8.S32.SAT R54, R59, R54, RZ ;  /* 0x000000363b367239 */ /* 0x000fe200000014ff */
[-C--:B------:R-:W-:Y:S01]  /*7ff0*/  IMAD R58, R3, R82.reuse, R58 ;  /* 0x00000052033a7224 */ /* 0x080fe200078e023a */
[----:B------:R-:W-:Y:S01]  /*8000*/  SHF.R.S32.HI R3, RZ, 0x18, R100 ;  /* 0x00000018ff037819 */ /* 0x000fe20000011464 */
[----:B------:R-:W-:Y:S01]  /*8010*/  IMAD R63, R97, R82, R63 ;  /* 0x00000052613f7224 */ /* 0x000fe200078e023f */
[----:B------:R-:W-:Y:S01]  /*8020*/  I2IP.S8.S32.SAT R49, R53, R52, R54 ;  /* 0x0000003435317239 */ /* 0x000fe20000001436 */
        /* <DEDUP_REMOVED lines=19> */
[----:B------:R-:W-:Y:S02]  /*8160*/  UIADD3 UR8, UP0, UPT, UR52, 0x680, URZ ;  /* 0x0000068034087890 */ /* 0x000fe4000ff1e0ff */
[----:B------:R-:W-:Y:S02]  /*8170*/  UIADD3 UR5, UPT, UPT, UR41, 0x40, URZ ;  /* 0x0000004029057890 */ /* 0x000fe4000fffe0ff */
[----:B------:R-:W-:Y:S02]  /*8180*/  UIADD3 UR4, UPT, UPT, UR49, 0x6200, URZ ;  /* 0x0000620031047890 */ /* 0x000fe4000fffe0ff */
[----:B------:R-:W-:Y:S01]  /*8190*/  UIADD3.X UR9, UPT, UPT, URZ, UR53, URZ, UP0, !UPT ;  /* 0x00000035ff097290 */ /* 0x000fe200087fe4ff */
[----:B------:R-:W-:Y:S01]  /*81a0*/  UMOV UR6, UR42 ;  /* 0x0000002a00067c82 */ /* 0x000fe20008000000 */
[----:B------:R-:W-:Y:S07]  /*81b0*/  UMOV UR7, UR36 ;  /* 0x0000002400077c82 */ /* 0x000fee0008000000 */
[----:B------:R2:W-:Y:S01]  /*81c0*/  UTMASTG.3D [UR4], [UR8] ;  /* 0x00000004080073b5 */ /* 0x0005e20008010000 */
[----:B------:R0:W-:Y:S01]  /*81d0*/  UTMACMDFLUSH ;  /* 0x00000000000079b7 */ /* 0x0001e20000000000 */
[----:B--2---:R-:W-:Y:S04]  /*81e0*/  DEPBAR.LE SB0, 0x1 ;  /* 0x000080400000791a */ /* 0x004fe80000000000 */
.L_x_103:
[----:B------:R-:W-:Y:S05]  /*81f0*/  BSYNC.RECONVERGENT B0 ;  /* 0x0000000000007941 */ /* 0x000fea0003800200 */
.L_x_102:
[----:B------:R-:W-:Y:S01]  /*8200*/  BAR.SYNC.DEFER_BLOCKING 0x1, 0x80 ;  /* 0x0042000000007b1d */ /* 0x000fe20000010000 */
[----:B------:R-:W-:Y:S01]  /*8210*/  ISETP.NE.AND P2, PT, R168, RZ, PT ;  /* 0x000000ffa800720c */ /* 0x000fe20003f45270 */
[----:B------:R-:W-:Y:S01]  /*8220*/  IMAD.IADD R20, R75, 0x1, R150 ;  /* 0x000000014b147824 */ /* 0x000fe200078e0296 */
[----:B------:R-:W-:Y:S01]  /*8230*/  ISETP.NE.AND P0, PT, R169, 0x2, PT ;  /* 0x00000002a900780c */ /* 0x000fe20003f05270 */
[----:B------:R-:W-:Y:S01]  /*8240*/  IMAD.IADD R21, R77, 0x1, R152 ;  /* 0x000000014d157824 */ /* 0x000fe200078e0298 */
[----:B------:R-:W-:Y:S02]  /*8250*/  ISETP.NE.AND P1, PT, R76, 0x4, PT ;  /* 0x000000044c00780c */ /* 0x000fe40003f25270 */
[----:B------:R-:W-:Y:S02]  /*8260*/  SEL R0, RZ, 0x1, P0 ;  /* 0x00000001ff007807 */ /* 0x000fe40000000000 */
[----:B------:R-:W-:Y:S02]  /*8270*/  SEL R3, RZ, 0x1, P1 ;  /* 0x00000001ff037807 */ /* 0x000fe40000800000 */
[----:B------:R-:W-:Y:S02]  /*8280*/  LOP3.LUT R161, R161, R0, RZ, 0x3c, !PT ;  /* 0x00000000a1a17212 */ /* 0x000fe400078e3cff */
[----:B------:R-:W-:Y:S02]  /*8290*/  LOP3.LUT R162, R162, R3, RZ, 0x3c, !PT ;  /* 0x00000003a2a27212 */ /* 0x000fe400078e3cff */
[----:B------:R-:W-:Y:S02]  /*82a0*/  @P2 R2UR UR36, R158 ;  /* 0x000000009e2422ca */ /* 0x000fe400000e0000 */
[----:B------:R-:W-:Y:S02]  /*82b0*/  SEL R169, R169, RZ, P0 ;  /* 0x000000ffa9a97207 */ /* 0x000fe40000000000 */
[----:B------:R-:W-:Y:S01]  /*82c0*/  SEL R76, R76, RZ, P1 ;  /* 0x000000ff4c4c7207 */ /* 0x000fe20000800000 */
[----:B------:R-:W-:Y:S10]  /*82d0*/  @P2 BRA `(.L_x_104) ;  /* 0xffffffc400842947 */ /* 0x000ff4000383ffff */
[----:B------:R-:W-:Y:S05]  /*82e0*/  EXIT ;  /* 0x000000000000794d */ /* 0x000fea0003800000 */
.L_x_19:
[----:B--2---:R2:W1:Y:S02]  /*82f0*/  SYNCS.PHASECHK.TRANS64.TRYWAIT P0, [R3+URZ+0xe0], R2 ;  /* 0x0000e002030075a7 */ /* 0x00446400080011ff */
[----:B-1----:R-:W-:Y:S05]  /*8300*/  @!P0 NANOSLEEP.SYNCS 0x989680 ;  /* 0x009896800000895d */ /* 0x002fea0003900000 */
[----:B------:R-:W1:Y:S02]  /*8310*/  @!P0 SYNCS.PHASECHK.TRANS64 P0, [R3+URZ+0xe0], R2 ;  /* 0x0000e002030085a7 */ /* 0x000e6400080010ff */
[----:B-1----:R-:W-:Y:S05]  /*8320*/  @!P0 BRA `(.L_x_19) ;  /* 0xfffffffc00f08947 */ /* 0x002fea000383ffff */
[----:B------:R-:W-:Y:S05]  /*8330*/  BRA `(.L_x_105) ;  /* 0xffffff90009c7947 */ /* 0x000fea000383ffff */
.L_x_22:
[----:B-1----:R-:W-:-:S07]  /*8340*/  MOV R2, UR33 ;  /* 0x0000002100027c02 */ /* 0x002fce0008000f00 */
.L_x_106:
[----:B-1----:R1:W2:Y:S02]  /*8350*/  SYNCS.PHASECHK.TRANS64.TRYWAIT P0, [R2+URZ+0x20], R5 ;  /* 0x00002005020075a7 */ /* 0x0022a400080011ff */
[----:B--2---:R-:W-:Y:S05]  /*8360*/  @!P0 NANOSLEEP.SYNCS 0x989680 ;  /* 0x009896800000895d */ /* 0x004fea0003900000 */
[----:B------:R-:W2:Y:S02]  /*8370*/  @!P0 SYNCS.PHASECHK.TRANS64 P0, [R2+URZ+0x20], R5 ;  /* 0x00002005020085a7 */ /* 0x000ea400080010ff */
[----:B--2---:R-:W-:Y:S05]  /*8380*/  @!P0 BRA `(.L_x_106) ;  /* 0xfffffffc00f08947 */ /* 0x004fea000383ffff */
[----:B------:R-:W-:Y:S05]  /*8390*/  BRA `(.L_x_21) ;  /* 0xffffff9000ec7947 */ /* 0x000fea000383ffff */
.L_x_28:
[----:B-1----:R-:W-:-:S07]  /*83a0*/  MOV R2, UR17 ;  /* 0x0000001100027c02 */ /* 0x002fce0008000f00 */
.L_x_107:
[----:B-1----:R1:W2:Y:S02]  /*83b0*/  SYNCS.PHASECHK.TRANS64.TRYWAIT P0, [R2+URZ+0x20], R5 ;  /* 0x00002005020075a7 */ /* 0x0022a400080011ff */
[----:B--2---:R-:W-:Y:S05]  /*83c0*/  @!P0 NANOSLEEP.SYNCS 0x989680 ;  /* 0x009896800000895d */ /* 0x004fea0003900000 */
[----:B------:R-:W2:Y:S02]  /*83d0*/  @!P0 SYNCS.PHASECHK.TRANS64 P0, [R2+URZ+0x20], R5 ;  /* 0x00002005020085a7 */ /* 0x000ea400080010ff */
[----:B--2---:R-:W-:Y:S05]  /*83e0*/  @!P0 BRA `(.L_x_107) ;  /* 0xfffffffc00f08947 */ /* 0x004fea000383ffff */
[----:B------:R-:W-:Y:S05]  /*83f0*/  BRA `(.L_x_27) ;  /* 0xffffff9400907947 */ /* 0x000fea000383ffff */
.L_x_32:
[----:B-1----:R1:W2:Y:S02]  /*8400*/  SYNCS.PHASECHK.TRANS64.TRYWAIT P0, [R2+URZ+0x70], R3 ;  /* 0x00007003020075a7 */ /* 0x0022a400080011ff */
[----:B--2---:R-:W-:Y:S05]  /*8410*/  @!P0 NANOSLEEP.SYNCS 0x989680 ;  /* 0x009896800000895d */ /* 0x004fea0003900000 */
[----:B------:R-:W2:Y:S02]  /*8420*/  @!P0 SYNCS.PHASECHK.TRANS64 P0, [R2+URZ+0x70], R3 ;  /* 0x00007003020085a7 */ /* 0x000ea400080010ff */
[----:B--2---:R-:W-:Y:S05]  /*8430*/  @!P0 BRA `(.L_x_32) ;  /* 0xfffffffc00f08947 */ /* 0x004fea000383ffff */
[----:B------:R-:W-:Y:S05]  /*8440*/  BRA `(.L_x_108) ;  /* 0xffffff98001c7947 */ /* 0x000fea000383ffff */
.L_x_36:
[----:B----4-:R-:W-:-:S07]  /*8450*/  MOV R0, UR5 ;  /* 0x0000000500007c02 */ /* 0x010fce0008000f00 */
.L_x_109:
[----:B-1----:R1:W2:Y:S02]  /*8460*/  SYNCS.PHASECHK.TRANS64.TRYWAIT P0, [R0+URZ], R3 ;  /* 0x00000003000075a7 */ /* 0x0022a400080011ff */
[----:B--2---:R-:W-:Y:S05]  /*8470*/  @!P0 NANOSLEEP.SYNCS 0x989680 ;  /* 0x009896800000895d */ /* 0x004fea0003900000 */
[----:B------:R-:W2:Y:S02]  /*8480*/  @!P0 SYNCS.PHASECHK.TRANS64 P0, [R0+URZ], R3 ;  /* 0x00000003000085a7 */ /* 0x000ea400080010ff */
[----:B--2---:R-:W-:Y:S05]  /*8490*/  @!P0 BRA `(.L_x_109) ;  /* 0xfffffffc00f08947 */ /* 0x004fea000383ffff */
[----:B------:R-:W-:Y:S05]  /*84a0*/  BRA `(.L_x_110) ;  /* 0xffffff9c008c7947 */ /* 0x000fea000383ffff */
.L_x_37:
[----:B----4-:R-:W-:-:S07]  /*84b0*/  MOV R0, UR5 ;  /* 0x0000000500007c02 */ /* 0x010fce0008000f00 */
.L_x_111:
[----:B-1----:R1:W2:Y:S02]  /*84c0*/  SYNCS.PHASECHK.TRANS64.TRYWAIT P0, [R0+URZ], R3 ;  /* 0x00000003000075a7 */ /* 0x0022a400080011ff */
[----:B--2---:R-:W-:Y:S05]  /*84d0*/  @!P0 NANOSLEEP.SYNCS 0x989680 ;  /* 0x009896800000895d */ /* 0x004fea0003900000 */
[----:B------:R-:W2:Y:S02]  /*84e0*/  @!P0 SYNCS.PHASECHK.TRANS64 P0, [R0+URZ], R3 ;  /* 0x00000003000085a7 */ /* 0x000ea400080010ff */
[----:B--2---:R-:W-:Y:S05]  /*84f0*/  @!P0 BRA `(.L_x_111) ;  /* 0xfffffffc00f08947 */ /* 0x004fea000383ffff */
[----:B------:R-:W-:Y:S05]  /*8500*/  BRA `(.L_x_112) ;  /* 0xffffff9c00987947 */ /* 0x000fea000383ffff */
.L_x_38:
[----:B----4-:R-:W-:-:S07]  /*8510*/  MOV R0, UR5 ;  /* 0x0000000500007c02 */ /* 0x010fce0008000f00 */
.L_x_113:
[----:B-1----:R1:W2:Y:S02]  /*8520*/  SYNCS.PHASECHK.TRANS64.TRYWAIT P0, [R0+URZ], R3 ;  /* 0x00000003000075a7 */ /* 0x0022a400080011ff */
[----:B--2---:R-:W-:Y:S05]  /*8530*/  @!P0 NANOSLEEP.SYNCS 0x989680 ;  /* 0x009896800000895d */ /* 0x004fea0003900000 */
[----:B------:R-:W2:Y:S02]  /*8540*/  @!P0 SYNCS.PHASECHK.TRANS64 P0, [R0+URZ], R3 ;  /* 0x00000003000085a7 */ /* 0x000ea400080010ff */
[----:B--2---:R-:W-:Y:S05]  /*8550*/  @!P0 BRA `(.L_x_113) ;  /* 0xfffffffc00f08947 */ /* 0x004fea000383ffff */
[----:B------:R-:W-:Y:S05]  /*8560*/  BRA `(.L_x_114) ;  /* 0xffffff9c00a47947 */ /* 0x000fea000383ffff */
.L_x_41:
[----:B-1----:R1:W2:Y:S02]  /*8570*/  SYNCS.PHASECHK.TRANS64.TRYWAIT P0, [R0+URZ+0xd0], R5 ;  /* 0x0000d005000075a7 */ /* 0x0022a400080011ff */
[----:B--2---:R-:W-:Y:S05]  /*8580*/  @!P0 NANOSLEEP.SYNCS 0x989680 ;  /* 0x009896800000895d */ /* 0x004fea0003900000 */
[----:B------:R-:W2:Y:S02]  /*8590*/  @!P0 SYNCS.PHASECHK.TRANS64 P0, [R0+URZ+0xd0], R5 ;  /* 0x0000d005000085a7 */ /* 0x000ea400080010ff */
[----:B--2---:R-:W-:Y:S05]  /*85a0*/  @!P0 BRA `(.L_x_41) ;  /* 0xfffffffc00f08947 */ /* 0x004fea000383ffff */
[----:B------:R-:W-:Y:S05]  /*85b0*/  BRA `(.L_x_115) ;  /* 0xffffffa000007947 */ /* 0x000fea000383ffff */
.L_x_42:
[----:B------:R-:W-:-:S07]  /*85c0*/  MOV R0, UR5 ;  /* 0x0000000500007c02 */ /* 0x000fce0008000f00 */
.L_x_116:
[----:B-1----:R1:W2:Y:S02]  /*85d0*/  SYNCS.PHASECHK.TRANS64.TRYWAIT P0, [R0+URZ+0x80], R5 ;  /* 0x00008005000075a7 */ /* 0x0022a400080011ff */
[----:B--2---:R-:W-:Y:S05]  /*85e0*/  @!P0 NANOSLEEP.SYNCS 0x989680 ;  /* 0x009896800000895d */ /* 0x004fea0003900000 */
[----:B------:R-:W2:Y:S02]  /*85f0*/  @!P0 SYNCS.PHASECHK.TRANS64 P0, [R0+URZ+0x80], R5 ;  /* 0x00008005000085a7 */ /* 0x000ea400080010ff */
[----:B--2---:R-:W-:Y:S05]  /*8600*/  @!P0 BRA `(.L_x_116) ;  /* 0xfffffffc00f08947 */ /* 0x004fea000383ffff */
[----:B------:R-:W-:Y:S05]  /*8610*/  BRA `(.L_x_117) ;  /* 0xffffffa000107947 */ /* 0x000fea000383ffff */
.L_x_43:
[----:B-1----:R1:W2:Y:S02]  /*8620*/  SYNCS.PHASECHK.TRANS64.TRYWAIT P1, [R0+URZ+0x70], R5 ;  /* 0x00007005000075a7 */ /* 0x0022a400080211ff */
[----:B--2---:R-:W-:Y:S05]  /*8630*/  @!P1 NANOSLEEP.SYNCS 0x989680 ;  /* 0x009896800000995d */ /* 0x004fea0003900000 */
[----:B------:R-:W2:Y:S02]  /*8640*/  @!P1 SYNCS.PHASECHK.TRANS64 P1, [R0+URZ+0x70], R5 ;  /* 0x00007005000095a7 */ /* 0x000ea400080210ff */
[----:B--2---:R-:W-:Y:S05]  /*8650*/  @!P1 BRA `(.L_x_43) ;  /* 0xfffffffc00f09947 */ /* 0x004fea000383ffff */
[----:B------:R-:W-:Y:S05]  /*8660*/  BRA `(.L_x_118) ;  /* 0xffffffa000407947 */ /* 0x000fea000383ffff */
.L_x_46:
[----:B------:R-:W-:-:S07]  /*8670*/  MOV R0, UR5 ;  /* 0x0000000500007c02 */ /* 0x000fce0008000f00 */
.L_x_119:
[----:B-1----:R1:W2:Y:S02]  /*8680*/  SYNCS.PHASECHK.TRANS64.TRYWAIT P0, [R0+URZ+0x80], R3 ;  /* 0x00008003000075a7 */ /* 0x0022a400080011ff */
[----:B--2---:R-:W-:Y:S05]  /*8690*/  @!P0 NANOSLEEP.SYNCS 0x989680 ;  /* 0x009896800000895d */ /* 0x004fea0003900000 */
[----:B------:R-:W2:Y:S02]  /*86a0*/  @!P0 SYNCS.PHASECHK.TRANS64 P0, [R0+URZ+0x80], R3 ;  /* 0x00008003000085a7 */ /* 0x000ea400080010ff */
[----:B--2---:R-:W-:Y:S05]  /*86b0*/  @!P0 BRA `(.L_x_119) ;  /* 0xfffffffc00f08947 */ /* 0x004fea000383ffff */
[----:B------:R-:W-:Y:S05]  /*86c0*/  BRA `(.L_x_45) ;  /* 0xffffffa000947947 */ /* 0x000fea000383ffff */
.L_x_53:
[----:B-1----:R1:W2:Y:S02]  /*86d0*/  SYNCS.PHASECHK.TRANS64.TRYWAIT P1, [R0+URZ+0x70], R5 ;  /* 0x00007005000075a7 */ /* 0x0022a400080211ff */
[----:B--2---:R-:W-:Y:S05]  /*86e0*/  @!P1 NANOSLEEP.SYNCS 0x989680 ;  /* 0x009896800000995d */ /* 0x004fea0003900000 */
[----:B------:R-:W2:Y:S02]  /*86f0*/  @!P1 SYNCS.PHASECHK.TRANS64 P1, [R0+URZ+0x70], R5 ;  /* 0x00007005000095a7 */ /* 0x000ea400080210ff */
[----:B--2---:R-:W-:Y:S05]  /*8700*/  @!P1 BRA `(.L_x_53) ;  /* 0xfffffffc00f09947 */ /* 0x004fea000383ffff */
[----:B------:R-:W-:Y:S05]  /*8710*/  BRA `(.L_x_120) ;  /* 0xffffffa800047947 */ /* 0x000fea000383ffff */
.L_x_54:
[----:B------:R-:W-:-:S07]  /*8720*/  MOV R3, UR7 ;  /* 0x0000000700037c02 */ /* 0x000fce0008000f00 */
.L_x_121:
[----:B-1----:R1:W2:Y:S02]  /*8730*/  SYNCS.PHASECHK.TRANS64.TRYWAIT P0, [R3+URZ+0xb0], R0 ;  /* 0x0000b000030075a7 */ /* 0x0022a400080011ff */
[----:B--2---:R-:W-:Y:S05]  /*8740*/  @!P0 NANOSLEEP.SYNCS 0x989680 ;  /* 0x009896800000895d */ /* 0x004fea0003900000 */
[----:B------:R-:W2:Y:S02]  /*8750*/  @!P0 SYNCS.PHASECHK.TRANS64 P0, [R3+URZ+0xb0], R0 ;  /* 0x0000b000030085a7 */ /* 0x000ea400080010ff */
[----:B--2---:R-:W-:Y:S05]  /*8760*/  @!P0 BRA `(.L_x_121) ;  /* 0xfffffffc00f08947 */ /* 0x004fea000383ffff */
[----:B------:R-:W-:Y:S05]  /*8770*/  BRA `(.L_x_122) ;  /* 0xffffffa8003c7947 */ /* 0x000fea000383ffff */
.L_x_57:
[----:B------:R-:W-:Y:S07]  /*8780*/  MOV R0, UR6 ;  /* 0x0000000600007c02 */ /* 0x000fee0008000f00 */
.L_x_123:
[----:B-1----:R1:W2:Y:S02]  /*8790*/  SYNCS.PHASECHK.TRANS64.TRYWAIT P0, [R0+URZ], R3 ;  /* 0x00000003000075a7 */ /* 0x0022a400080011ff */
[----:B--2---:R-:W-:Y:S05]  /*87a0*/  @!P0 NANOSLEEP.SYNCS 0x989680 ;  /* 0x009896800000895d */ /* 0x004fea0003900000 */
[----:B------:R-:W2:Y:S02]  /*87b0*/  @!P0 SYNCS.PHASECHK.TRANS64 P0, [R0+URZ], R3 ;  /* 0x00000003000085a7 */ /* 0x000ea400080010ff */
[----:B--2---:R-:W-:Y:S05]  /*87c0*/  @!P0 BRA `(.L_x_123) ;  /* 0xfffffffc00f08947 */ /* 0x004fea000383ffff */
[----:B------:R-:W-:Y:S05]  /*87d0*/  BRA `(.L_x_56) ;  /* 0xffffffa800587947 */ /* 0x000fea000383ffff */
.L_x_60:
[----:B------:R-:W-:-:S07]  /*87e0*/  MOV R0, UR6 ;  /* 0x0000000600007c02 */ /* 0x000fce0008000f00 */
.L_x_124:
[----:B--2---:R2:W4:Y:S02]  /*87f0*/  SYNCS.PHASECHK.TRANS64.TRYWAIT P0, [R0+URZ], R3 ;  /* 0x00000003000075a7 */ /* 0x00452400080011ff */
[----:B----4-:R-:W-:Y:S05]  /*8800*/  @!P0 NANOSLEEP.SYNCS 0x989680 ;  /* 0x009896800000895d */ /* 0x010fea0003900000 */
[----:B------:R-:W4:Y:S02]  /*8810*/  @!P0 SYNCS.PHASECHK.TRANS64 P0, [R0+URZ], R3 ;  /* 0x00000003000085a7 */ /* 0x000f2400080010ff */
[----:B----4-:R-:W-:Y:S05]  /*8820*/  @!P0 BRA `(.L_x_124) ;  /* 0xfffffffc00f08947 */ /* 0x010fea000383ffff */
[----:B------:R-:W-:Y:S05]  /*8830*/  BRA `(.L_x_125) ;  /* 0xffffffac00347947 */ /* 0x000fea000383ffff */
.L_x_61:
[----:B------:R-:W-:-:S07]  /*8840*/  MOV R0, UR6 ;  /* 0x0000000600007c02 */ /* 0x000fce0008000f00 */
.L_x_126:
[----:B-1----:R1:W2:Y:S02]  /*8850*/  SYNCS.PHASECHK.TRANS64.TRYWAIT P0, [R0+URZ], R3 ;  /* 0x00000003000075a7 */ /* 0x0022a400080011ff */
[----:B--2---:R-:W-:Y:S05]  /*8860*/  @!P0 NANOSLEEP.SYNCS 0x989680 ;  /* 0x009896800000895d */ /* 0x004fea0003900000 */
[----:B------:R-:W2:Y:S02]  /*8870*/  @!P0 SYNCS.PHASECHK.TRANS64 P0, [R0+URZ], R3 ;  /* 0x00000003000085a7 */ /* 0x000ea400080010ff */
[----:B--2---:R-:W-:Y:S05]  /*8880*/  @!P0 BRA `(.L_x_126) ;  /* 0xfffffffc00f08947 */ /* 0x004fea000383ffff */
[----:B------:R-:W-:Y:S05]  /*8890*/  BRA `(.L_x_127) ;  /* 0xffffffac00407947 */ /* 0x000fea000383ffff */
.L_x_62:
[----:B------:R-:W-:-:S07]  /*88a0*/  MOV R0, UR6 ;  /* 0x0000000600007c02 */ /* 0x000fce0008000f00 */
.L_x_128:
[----:B-1----:R1:W2:Y:S02]  /*88b0*/  SYNCS.PHASECHK.TRANS64.TRYWAIT P0, [R0+URZ], R3 ;  /* 0x00000003000075a7 */ /* 0x0022a400080011ff */
[----:B--2---:R-:W-:Y:S05]  /*88c0*/  @!P0 NANOSLEEP.SYNCS 0x989680 ;  /* 0x009896800000895d */ /* 0x004fea0003900000 */
[----:B------:R-:W2:Y:S02]  /*88d0*/  @!P0 SYNCS.PHASECHK.TRANS64 P0, [R0+URZ], R3 ;  /* 0x00000003000085a7 */ /* 0x000ea400080010ff */
[----:B--2---:R-:W-:Y:S05]  /*88e0*/  @!P0 BRA `(.L_x_128) ;  /* 0xfffffffc00f08947 */ /* 0x004fea000383ffff */
[----:B------:R-:W-:Y:S05]  /*88f0*/  BRA `(.L_x_129) ;  /* 0xffffffac004c7947 */ /* 0x000fea000383ffff */
.L_x_63:
[----:B------:R-:W-:-:S07]  /*8900*/  MOV R0, UR7 ;  /* 0x0000000700007c02 */ /* 0x000fce0008000f00 */
.L_x_130:
[----:B-1----:R1:W2:Y:S02]  /*8910*/  SYNCS.PHASECHK.TRANS64.TRYWAIT P0, [R0+URZ], R3 ;  /* 0x00000003000075a7 */ /* 0x0022a400080011ff */
[----:B--2---:R-:W-:Y:S05]  /*8920*/  @!P0 NANOSLEEP.SYNCS 0x989680 ;  /* 0x009896800000895d */ /* 0x004fea0003900000 */
[----:B------:R-:W2:Y:S02]  /*8930*/  @!P0 SYNCS.PHASECHK.TRANS64 P0, [R0+URZ], R3 ;  /* 0x00000003000085a7 */ /* 0x000ea400080010ff */
[----:B--2---:R-:W-:Y:S05]  /*8940*/  @!P0 BRA `(.L_x_130) ;  /* 0xfffffffc00f08947 */ /* 0x004fea000383ffff */
[----:B------:R-:W-:Y:S05]  /*8950*/  BRA `(.L_x_131) ;  /* 0xffffffac00587947 */ /* 0x000fea000383ffff */
.L_x_68:
[----:B--2---:R2:W3:Y:S02]  /*8960*/  SYNCS.PHASECHK.TRANS64.TRYWAIT P0, [R0+URZ+0x70], R3 ;  /* 0x00007003000075a7 */ /* 0x0044e400080011ff */
[----:B---3--:R-:W-:Y:S05]  /*8970*/  @!P0 NANOSLEEP.SYNCS 0x989680 ;  /* 0x009896800000895d */ /* 0x008fea0003900000 */
[----:B------:R-:W3:Y:S02]  /*8980*/  @!P0 SYNCS.PHASECHK.TRANS64 P0, [R0+URZ+0x70], R3 ;  /* 0x00007003000085a7 */ /* 0x000ee400080010ff */
[----:B---3--:R-:W-:Y:S05]  /*8990*/  @!P0 BRA `(.L_x_68) ;  /* 0xfffffffc00f08947 */ /* 0x008fea000383ffff */
[----:B------:R-:W-:Y:S05]  /*89a0*/  BRA `(.L_x_132) ;  /* 0xffffffb0005c7947 */ /* 0x000fea000383ffff */
.L_x_71:
[----:B------:R-:W-:Y:S07]  /*89b0*/  MOV R0, UR7 ;  /* 0x0000000700007c02 */ /* 0x000fee0008000f00 */
.L_x_133:
[----:B--2---:R2:W3:Y:S02]  /*89c0*/  SYNCS.PHASECHK.TRANS64.TRYWAIT P0, [R0+URZ+0x68], R3 ;  /* 0x00006803000075a7 */ /* 0x0044e400080011ff */
[----:B---3--:R-:W-:Y:S05]  /*89d0*/  @!P0 NANOSLEEP.SYNCS 0x989680 ;  /* 0x009896800000895d */ /* 0x008fea0003900000 */
[----:B------:R-:W3:Y:S02]  /*89e0*/  @!P0 SYNCS.PHASECHK.TRANS64 P0, [R0+URZ+0x68], R3 ;  /* 0x00006803000085a7 */ /* 0x000ee400080010ff */
[----:B---3--:R-:W-:Y:S05]  /*89f0*/  @!P0 BRA `(.L_x_133) ;  /* 0xfffffffc00f08947 */ /* 0x008fea000383ffff */
[----:B------:R-:W-:Y:S05]  /*8a00*/  BRA `(.L_x_70) ;  /* 0xffffffb4003c7947 */ /* 0x000fea000383ffff */
.L_x_74:
[----:B--2---:R-:W-:Y:S07]  /*8a10*/  MOV R3, UR7 ;  /* 0x0000000700037c02 */ /* 0x004fee0008000f00 */
.L_x_134:
[----:B-1----:R1:W2:Y:S02]  /*8a20*/  SYNCS.PHASECHK.TRANS64.TRYWAIT P0, [R3+URZ+0x50], R12 ;  /* 0x0000500c030075a7 */ /* 0x0022a400080011ff */
[----:B--2---:R-:W-:Y:S05]  /*8a30*/  @!P0 NANOSLEEP.SYNCS 0x989680 ;  /* 0x009896800000895d */ /* 0x004fea0003900000 */
[----:B------:R-:W2:Y:S02]  /*8a40*/  @!P0 SYNCS.PHASECHK.TRANS64 P0, [R3+URZ+0x50], R12 ;  /* 0x0000500c030085a7 */ /* 0x000ea400080010ff */
[----:B--2---:R-:W-:Y:S05]  /*8a50*/  @!P0 BRA `(.L_x_134) ;  /* 0xfffffffc00f08947 */ /* 0x004fea000383ffff */
[----:B------:R-:W-:Y:S05]  /*8a60*/  BRA `(.L_x_135) ;  /* 0xffffffb400b47947 */ /* 0x000fea000383ffff */
.L_x_75:
[----:B------:R-:W-:Y:S07]  /*8a70*/  MOV R3, UR7 ;  /* 0x0000000700037c02 */ /* 0x000fee0008000f00 */
.L_x_136:
[----:B-1----:R1:W2:Y:S02]  /*8a80*/  SYNCS.PHASECHK.TRANS64.TRYWAIT P0, [R3+URZ+0x58], R12 ;  /* 0x0000580c030075a7 */ /* 0x0022a400080011ff */
[----:B--2---:R-:W-:Y:S05]  /*8a90*/  @!P0 NANOSLEEP.SYNCS 0x989680 ;  /* 0x009896800000895d */ /* 0x004fea0003900000 */
[----:B------:R-:W2:Y:S02]  /*8aa0*/  @!P0 SYNCS.PHASECHK.TRANS64 P0, [R3+URZ+0x58], R12 ;  /* 0x0000580c030085a7 */ /* 0x000ea400080010ff */
[----:B--2---:R-:W-:Y:S05]  /*8ab0*/  @!P0 BRA `(.L_x_136) ;  /* 0xfffffffc00f08947 */ /* 0x004fea000383ffff */
[----:B------:R-:W-:Y:S05]  /*8ac0*/  BRA `(.L_x_137) ;  /* 0xffffffb800347947 */ /* 0x000fea000383ffff */
.L_x_77:
[----:B------:R-:W-:-:S07]  /*8ad0*/  MOV R0, UR7 ;  /* 0x0000000700007c02 */ /* 0x000fce0008000f00 */
.L_x_138:
[----:B-1----:R1:W3:Y:S02]  /*8ae0*/  SYNCS.PHASECHK.TRANS64.TRYWAIT P0, [R0+URZ+0x50], R3 ;  /* 0x00005003000075a7 */ /* 0x0022e400080011ff */
[----:B---3--:R-:W-:Y:S05]  /*8af0*/  @!P0 NANOSLEEP.SYNCS 0x989680 ;  /* 0x009896800000895d */ /* 0x008fea0003900000 */
[----:B------:R-:W3:Y:S02]  /*8b00*/  @!P0 SYNCS.PHASECHK.TRANS64 P0, [R0+URZ+0x50], R3 ;  /* 0x00005003000085a7 */ /* 0x000ee400080010ff */
[----:B---3--:R-:W-:Y:S05]  /*8b10*/  @!P0 BRA `(.L_x_138) ;  /* 0xfffffffc00f08947 */ /* 0x008fea000383ffff */
[----:B------:R-:W-:Y:S05]  /*8b20*/  BRA `(.L_x_139) ;  /* 0xffffffb800a47947 */ /* 0x000fea000383ffff */
.L_x_79:
[----:B--2---:R2:W4:Y:S02]  /*8b30*/  SYNCS.PHASECHK.TRANS64.TRYWAIT P0, [R0+URZ+0x70], R3 ;  /* 0x00007003000075a7 */ /* 0x00452400080011ff */
[----:B----4-:R-:W-:Y:S05]  /*8b40*/  @!P0 NANOSLEEP.SYNCS 0x989680 ;  /* 0x009896800000895d */ /* 0x010fea0003900000 */
[----:B------:R-:W4:Y:S02]  /*8b50*/  @!P0 SYNCS.PHASECHK.TRANS64 P0, [R0+URZ+0x70], R3 ;  /* 0x00007003000085a7 */ /* 0x000f2400080010ff */
[----:B----4-:R-:W-:Y:S05]  /*8b60*/  @!P0 BRA `(.L_x_79) ;  /* 0xfffffffc00f08947 */ /* 0x010fea000383ffff */
[----:B------:R-:W-:Y:S05]  /*8b70*/  BRA `(.L_x_140) ;  /* 0xffffffbc00707947 */ /* 0x000fea000383ffff */
.L_x_90:
[----:B-1----:R1:W3:Y:S02]  /*8b80*/  SYNCS.PHASECHK.TRANS64.TRYWAIT P1, [R3+URZ+0x40], R0 ;  /* 0x00004000030075a7 */ /* 0x0022e400080211ff */
[----:B---3--:R-:W-:Y:S05]  /*8b90*/  @!P1 NANOSLEEP.SYNCS 0x989680 ;  /* 0x009896800000995d */ /* 0x008fea0003900000 */
[----:B------:R-:W3:Y:S02]  /*8ba0*/  @!P1 SYNCS.PHASECHK.TRANS64 P1, [R3+URZ+0x40], R0 ;  /* 0x00004000030095a7 */ /* 0x000ee400080210ff */
[----:B---3--:R-:W-:Y:S05]  /*8bb0*/  @!P1 BRA `(.L_x_90) ;  /* 0xfffffffc00f09947 */ /* 0x008fea000383ffff */
[----:B------:R-:W-:Y:S05]  /*8bc0*/  BRA `(.L_x_89) ;  /* 0xffffffc800987947 */ /* 0x000fea000383ffff */
.L_x_92:
[----:B---3--:R3:W4:Y:S02]  /*8bd0*/  SYNCS.PHASECHK.TRANS64.TRYWAIT P0, [R116+URZ+0x90], R5 ;  /* 0x00009005740075a7 */ /* 0x00872400080011ff */
[----:B----4-:R-:W-:Y:S05]  /*8be0*/  @!P0 NANOSLEEP.SYNCS 0x989680 ;  /* 0x009896800000895d */ /* 0x010fea0003900000 */
[----:B------:R-:W4:Y:S02]  /*8bf0*/  @!P0 SYNCS.PHASECHK.TRANS64 P0, [R116+URZ+0x90], R5 ;  /* 0x00009005740085a7 */ /* 0x000f2400080010ff */
[----:B----4-:R-:W-:Y:S05]  /*8c00*/  @!P0 BRA `(.L_x_92) ;  /* 0xfffffffc00f08947 */ /* 0x010fea000383ffff */
[----:B------:R-:W-:Y:S05]  /*8c10*/  BRA `(.L_x_91) ;  /* 0xffffffc800f47947 */ /* 0x000fea000383ffff */
.L_x_100:
[----:B--2---:R2:W3:Y:S02]  /*8c20*/  SYNCS.PHASECHK.TRANS64.TRYWAIT P0, [R125+URZ+0x40], R0 ;  /* 0x000040007d0075a7 */ /* 0x0044e400080011ff */
[----:B---3--:R-:W-:Y:S05]  /*8c30*/  @!P0 NANOSLEEP.SYNCS 0x989680 ;  /* 0x009896800000895d */ /* 0x008fea0003900000 */
[----:B------:R-:W3:Y:S02]  /*8c40*/  @!P0 SYNCS.PHASECHK.TRANS64 P0, [R125+URZ+0x40], R0 ;  /* 0x000040007d0085a7 */ /* 0x000ee400080010ff */
[----:B---3--:R-:W-:Y:S05]  /*8c50*/  @!P0 BRA `(.L_x_100) ;  /* 0xfffffffc00f08947 */ /* 0x008fea000383ffff */
[----:B------:R-:W-:Y:S05]  /*8c60*/  BRA `(.L_x_99) ;  /* 0xffffffdc00f87947 */ /* 0x000fea000383ffff */
        .weak           $__internal_0_$__cuda_sm10x_tcgen05_guardrail_trap_col_being_dealloced_not_returned_by_alloc
        .type           $__internal_0_$__cuda_sm10x_tcgen05_guardrail_trap_col_being_dealloced_not_returned_by_alloc,@function
        .size           $__internal_0_$__cuda_sm10x_tcgen05_guardrail_trap_col_being_dealloced_not_returned_by_alloc,($__internal_1_$__cuda_sm10x_tcgen05_guardrail_trap_phase_invalid_during_alloc - $__internal_0_$__cuda_sm10x_tcgen05_guardrail_trap_col_being_dealloced_not_returned_by_alloc)
$__internal_0_$__cuda_sm10x_tcgen05_guardrail_trap_col_being_dealloced_not_returned_by_alloc:
[----:B------:R-:W-:Y:S05]  /*8c70*/  BPT.TRAP 0x1 ;  /* 0x000000040000795c */ /* 0x000fea0000300000 */
[----:B------:R-:W-:-:S04]  /*8c80*/  HFMA2 R3, -RZ, RZ, 0, 0 ;  /* 0x00000000ff037431 */ /* 0x000fc800000001ff */
[----:B------:R-:W-:Y:S05]  /*8c90*/  RET.REL.NODEC R2 `(_ZN7cutlass13device_kernelINS_4gemm6kernel13GemmUniversalIN4cute5tupleIJiiiiEEENS1_10collective13CollectiveMmaINS1_35MainloopSm100TmaUmmaWarpSpecializedILi4ELi2ELi4ENS5_IJNS4_1CILi1EEESB_SB_EEEEENS5_IJNSA_ILi128EEESE_SE_EEEaNS5_IJlSB_lEEEaSG_NS4_8TiledMMAINS4_8MMA_AtomIJNS4_15SM100_MMA_S8_SSIaaiLi128ELi128ELNS4_4UMMA5MajorE0ELSL_0ELNSK_8SaturateE0EEEEEENS4_6LayoutISC_NS5_IJNSA_ILi0EEESQ_SQ_EEEEENS5_IJNS4_10UnderscoreEST_ST_EEEEENS4_13SM90_TMA_LOADENS4_14ComposedLayoutINS4_7SwizzleILi3ELi4ELi3EEENS4_18smem_ptr_flag_bitsILi8EEENSP_INS5_IJNSA_ILi8EEESE_EEENS5_IJSE_SB_EEEEEEEvNS4_8identityESW_S16_vS17_EENS_8epilogue10collective18CollectiveEpilogueINS19_23Sm100TmaWarpSpecializedILi2ELi2ELi64ELb0ELb0EEEJSF_NS5_IJNSP_ISE_SB_EENSP_INSA_ILi64EEESB_EEEEEaSG_aSG_NS19_6fusion15FusionCallbacksIS1D_NS1I_17LinearCombinationIaiaiLNS_15FloatRoundStyleE2EEESF_S1H_JEEENS4_5SM1004TMEM4LOAD26SM100_TMEM_LOAD_32dp32b64xESW_NSX_INSY_ILi2ELi4ELi3EEES11_NSP_INS5_IJS12_S1F_EEENS5_IJS1F_SB_EEEEEEENS4_39AutoVectorizingCopyWithAssumedAlignmentILi128EEENS4_14SM90_TMA_STOREES1W_S1Y_S1Y_EEEvvEEEEvNT_6ParamsE) ;  /* 0xffffff7002d87950 */ /* 0x000fea0003c3ffff */
        .weak           $__internal_1_$__cuda_sm10x_tcgen05_guardrail_trap_phase_invalid_during_alloc
        .type           $__internal_1_$__cuda_sm10x_tcgen05_guardrail_trap_phase_invalid_during_alloc,@function
        .size           $__internal_1_$__cuda_sm10x_tcgen05_guardrail_trap_phase_invalid_during_alloc,($__internal_2_$__cuda_sm10x_tcgen05_guardrail_trap_unallocated_columns_being_dealloced - $__internal_1_$__cuda_sm10x_tcgen05_guardrail_trap_phase_invalid_during_alloc)
$__internal_1_$__cuda_sm10x_tcgen05_guardrail_trap_phase_invalid_during_alloc:
[----:B------:R-:W-:Y:S05]  /*8ca0*/  BPT.TRAP 0x1 ;  /* 0x000000040000795c */ /* 0x000fea0000300000 */
[----:B------:R-:W-:-:S04]  /*8cb0*/  MOV R3, 0x0 ;  /* 0x0000000000037802 */ /* 0x000fc80000000f00 */
[----:B------:R-:W-:Y:S05]  /*8cc0*/  RET.REL.NODEC R2 `(_ZN7cutlass13device_kernelINS_4gemm6kernel13GemmUniversalIN4cute5tupleIJiiiiEEENS1_10collective13CollectiveMmaINS1_35MainloopSm100TmaUmmaWarpSpecializedILi4ELi2ELi4ENS5_IJNS4_1CILi1EEESB_SB_EEEEENS5_IJNSA_ILi128EEESE_SE_EEEaNS5_IJlSB_lEEEaSG_NS4_8TiledMMAINS4_8MMA_AtomIJNS4_15SM100_MMA_S8_SSIaaiLi128ELi128ELNS4_4UMMA5MajorE0ELSL_0ELNSK_8SaturateE0EEEEEENS4_6LayoutISC_NS5_IJNSA_ILi0EEESQ_SQ_EEEEENS5_IJNS4_10UnderscoreEST_ST_EEEEENS4_13SM90_TMA_LOADENS4_14ComposedLayoutINS4_7SwizzleILi3ELi4ELi3EEENS4_18smem_ptr_flag_bitsILi8EEENSP_INS5_IJNSA_ILi8EEESE_EEENS5_IJSE_SB_EEEEEEEvNS4_8identityESW_S16_vS17_EENS_8epilogue10collective18CollectiveEpilogueINS19_23Sm100TmaWarpSpecializedILi2ELi2ELi64ELb0ELb0EEEJSF_NS5_IJNSP_ISE_SB_EENSP_INSA_ILi64EEESB_EEEEEaSG_aSG_NS19_6fusion15FusionCallbacksIS1D_NS1I_17LinearCombinationIaiaiLNS_15FloatRoundStyleE2EEESF_S1H_JEEENS4_5SM1004TMEM4LOAD26SM100_TMEM_LOAD_32dp32b64xESW_NSX_INSY_ILi2ELi4ELi3EEES11_NSP_INS5_IJS12_S1F_EEENS5_IJS1F_SB_EEEEEEENS4_39AutoVectorizingCopyWithAssumedAlignmentILi128EEENS4_14SM90_TMA_STOREES1W_S1Y_S1Y_EEEvvEEEEvNT_6ParamsE) ;  /* 0xffffff7002cc7950 */ /* 0x000fea0003c3ffff */
        .weak           $__internal_2_$__cuda_sm10x_tcgen05_guardrail_trap_unallocated_columns_being_dealloced
        .type           $__internal_2_$__cuda_sm10x_tcgen05_guardrail_trap_unallocated_columns_being_dealloced,@function
        .size           $__internal_2_$__cuda_sm10x_tcgen05_guardrail_trap_unallocated_columns_being_dealloced,(.L_x_142 - $__internal_2_$__cuda_sm10x_tcgen05_guardrail_trap_unallocated_columns_being_dealloced)
$__internal_2_$__cuda_sm10x_tcgen05_guardrail_trap_unallocated_columns_being_dealloced:
[----:B------:R-:W-:Y:S05]  /*8cd0*/  BPT.TRAP 0x1 ;  /* 0x000000040000795c */ /* 0x000fea0000300000 */
[----:B------:R-:W-:-:S04]  /*8ce0*/  HFMA2 R3, -RZ, RZ, 0, 0 ;  /* 0x00000000ff037431 */ /* 0x000fc800000001ff */
[----:B------:R-:W-:Y:S05]  /*8cf0*/  RET.REL.NODEC R2 `(_ZN7cutlass13device_kernelINS_4gemm6kernel13GemmUniversalIN4cute5tupleIJiiiiEEENS1_10collective13CollectiveMmaINS1_35MainloopSm100TmaUmmaWarpSpecializedILi4ELi2ELi4ENS5_IJNS4_1CILi1EEESB_SB_EEEEENS5_IJNSA_ILi128EEESE_SE_EEEaNS5_IJlSB_lEEEaSG_NS4_8TiledMMAINS4_8MMA_AtomIJNS4_15SM100_MMA_S8_SSIaaiLi128ELi128ELNS4_4UMMA5MajorE0ELSL_0ELNSK_8SaturateE0EEEEEENS4_6LayoutISC_NS5_IJNSA_ILi0EEESQ_SQ_EEEEENS5_IJNS4_10UnderscoreEST_ST_EEEEENS4_13SM90_TMA_LOADENS4_14ComposedLayoutINS4_7SwizzleILi3ELi4ELi3EEENS4_18smem_ptr_flag_bitsILi8EEENSP_INS5_IJNSA_ILi8EEESE_EEENS5_IJSE_SB_EEEEEEEvNS4_8identityESW_S16_vS17_EENS_8epilogue10collective18CollectiveEpilogueINS19_23Sm100TmaWarpSpecializedILi2ELi2ELi64ELb0ELb0EEEJSF_NS5_IJNSP_ISE_SB_EENSP_INSA_ILi64EEESB_EEEEEaSG_aSG_NS19_6fusion15FusionCallbacksIS1D_NS1I_17LinearCombinationIaiaiLNS_15FloatRoundStyleE2EEESF_S1H_JEEENS4_5SM1004TMEM4LOAD26SM100_TMEM_LOAD_32dp32b64xESW_NSX_INSY_ILi2ELi4ELi3EEES11_NSP_INS5_IJS12_S1F_EEENS5_IJS1F_SB_EEEEEEENS4_39AutoVectorizingCopyWithAssumedAlignmentILi128EEENS4_14SM90_TMA_STOREES1W_S1Y_S1Y_EEEvvEEEEvNT_6ParamsE) ;  /* 0xffffff7002c07950 */ /* 0x000fea0003c3ffff */
.L_x_141:
[----:B------:R-:W-:-:S00]  /*8d00*/  BRA `(.L_x_141) ;  /* 0xfffffffc00fc7947 */ /* 0x000fc0000383ffff */
[----:B------:R-:W-:-:S00]  /*8d10*/  NOP ;  /* 0x0000000000007918 */ /* 0x000fc00000000000 */
        /* <DEDUP_REMOVED lines=14> */
.L_x_142:


//--------------------- .nv.global.init           --------------------------
	.section	.nv.global.init,"aw",@progbits
.nv.global.init:
	.type		$str$27,@object
	.size		$str$27,($str$28 - $str$27)
$str$27:
        /*0000*/ 	.byte	0x28, 0x61, 0x64, 0x64, 0x72, 0x65, 0x73, 0x73, 0x20, 0x26, 0x20, 0x6d, 0x61, 0x73, 0x6b, 0x29
        /*0010*/ 	.byte	0x20, 0x3d, 0x3d, 0x20, 0x30, 0x00
	.type		$str$28,@object
	.size		$str$28,($str$26 - $str$28)
$str$28:
        /*0016*/ 	.byte	0x2f, 0x74, 0x6d, 0x70, 0x2f, 0x63, 0x75, 0x74, 0x6c, 0x61, 0x73, 0x73, 0x5f, 0x73, 0x77, 0x65
        /*0026*/ 	.byte	0x65, 0x70, 0x5f, 0x73, 0x72, 0x63, 0x2f, 0x69, 0x6e, 0x63, 0x6c, 0x75, 0x64, 0x65, 0x2f, 0x63
        /*0036*/ 	.byte	0x75, 0x74, 0x65, 0x2f, 0x70, 0x6f, 0x69, 0x6e, 0x74, 0x65, 0x72, 0x5f, 0x66, 0x6c, 0x61, 0x67
        /*0046*/ 	.byte	0x67, 0x65, 0x64, 0x2e, 0x68, 0x70, 0x70, 0x00
	.type		$str$26,@object
	.size		$str$26,($str$25 - $str$26)
$str$26:
        /*004e*/ 	.byte	0x2f, 0x74, 0x6d, 0x70, 0x2f, 0x63, 0x75, 0x74, 0x6c, 0x61, 0x73, 0x73, 0x5f, 0x73, 0x77, 0x65
        /*005e*/ 	.byte	0x65, 0x70, 0x5f, 0x73, 0x72, 0x63, 0x2f, 0x69, 0x6e, 0x63, 0x6c, 0x75, 0x64, 0x65, 0x2f, 0x63
        /*006e*/ 	.byte	0x75, 0x74, 0x65, 0x2f, 0x61, 0x74, 0x6f, 0x6d, 0x2f, 0x63, 0x6f, 0x70, 0x79, 0x5f, 0x74, 0x72
        /*007e*/ 	.byte	0x61, 0x69, 0x74, 0x73, 0x5f, 0x73, 0x6d, 0x31, 0x30, 0x30, 0x2e, 0x68, 0x70, 0x70, 0x00
	.type		$str$25,@object
	.size		$str$25,(__unnamed_1 - $str$25)
$str$25:
        /*008d*/ 	.byte	0x28, 0x28, 0x75, 0x69, 0x6e, 0x74, 0x33, 0x32, 0x5f, 0x74, 0x28, 0x74, 0x68, 0x72, 0x65, 0x61
        /*009d*/ 	.byte	0x64, 0x49, 0x64, 0x78, 0x2e, 0x78, 0x29, 0x20, 0x2f, 0x20, 0x33, 0x32, 0x29, 0x20, 0x25, 0x20
        /*00ad*/ 	.byte	0x34, 0x29, 0x20, 0x3d, 0x3d, 0x20, 0x28, 0x28, 0x28, 0x74, 0x6d, 0x65, 0x6d, 0x5f, 0x61, 0x64
        /*00bd*/ 	.byte	0x64, 0x72, 0x20, 0x3e, 0x3e, 0x20, 0x31, 0x36, 0x29, 0x20, 0x2f, 0x20, 0x33, 0x32, 0x29, 0x20
        /*00cd*/ 	.byte	0x25, 0x20, 0x34, 0x29, 0x00
	.type		__unnamed_1,@object
	.size		__unnamed_1,(__unnamed_2 - __unnamed_1)
__unnamed_1:
        /*00d2*/ 	.byte	0x61, 0x75, 0x74, 0x6f, 0x20, 0x63, 0x75, 0x74, 0x65, 0x3a, 0x3a, 0x61, 0x73, 0x5f, 0x70, 0x6f
        /* <DEDUP_REMOVED lines=24> */
        /*0262*/ 	.byte	0x5d, 0x00
	.type		__unnamed_2,@object
	.size		__unnamed_2,(.L_2 - __unnamed_2)
__unnamed_2:
        /* <DEDUP_REMOVED lines=42> */
        /*0504*/ 	.byte	0x43, 0x3c, 0x30, 0x3e, 0x3e, 0x3e, 0x3e, 0x5d, 0x00
.L_2:


//--------------------- .nv.shared._ZN7cutlass13device_kernelINS_4gemm6kernel13GemmUniversalIN4cute5tupleIJiiiiEEENS1_10collective13CollectiveMmaINS1_35MainloopSm100TmaUmmaWarpSpecializedILi4ELi2ELi4ENS5_IJNS4_1CILi1EEESB_SB_EEEEENS5_IJNSA_ILi128EEESE_SE_EEEaNS5_IJlSB_lEEEaSG_NS4_8TiledMMAINS4_8MMA_AtomIJNS4_15SM100_MMA_S8_SSIaaiLi128ELi128ELNS4_4UMMA5MajorE0ELSL_0ELNSK_8SaturateE0EEEEEENS4_6LayoutISC_NS5_IJNSA_ILi0EEESQ_SQ_EEEEENS5_IJNS4_10UnderscoreEST_ST_EEEEENS4_13SM90_TMA_LOADENS4_14ComposedLayoutINS4_7SwizzleILi3ELi4ELi3EEENS4_18smem_ptr_flag_bitsILi8EEENSP_INS5_IJNSA_ILi8EEESE_EEENS5_IJSE_SB_EEEEEEEvNS4_8identityESW_S16_vS17_EENS_8epilogue10collective18CollectiveEpilogueINS19_23Sm100TmaWarpSpecializedILi2ELi2ELi64ELb0ELb0EEEJSF_NS5_IJNSP_ISE_SB_EENSP_INSA_ILi64EEESB_EEEEEaSG_aSG_NS19_6fusion15FusionCallbacksIS1D_NS1I_17LinearCombinationIaiaiLNS_15FloatRoundStyleE2EEESF_S1H_JEEENS4_5SM1004TMEM4LOAD26SM100_TMEM_LOAD_32dp32b64xESW_NSX_INSY_ILi2ELi4ELi3EEES11_NSP_INS5_IJS12_S1F_EEENS5_IJS1F_SB_EEEEEEENS4_39AutoVectorizingCopyWithAssumedAlignmentILi128EEENS4_14SM90_TMA_STOREES1W_S1Y_S1Y_EEEvvEEEEvNT_6ParamsE --------------------------
	.section	.nv.shared._ZN7cutlass13device_kernelINS_4gemm6kernel13GemmUniversalIN4cute5tupleIJiiiiEEENS1_10collective13CollectiveMmaINS1_35MainloopSm100TmaUmmaWarpSpecializedILi4ELi2ELi4ENS5_IJNS4_1CILi1EEESB_SB_EEEEENS5_IJNSA_ILi128EEESE_SE_EEEaNS5_IJlSB_lEEEaSG_NS4_8TiledMMAINS4_8MMA_AtomIJNS4_15SM100_MMA_S8_SSIaaiLi128ELi128ELNS4_4UMMA5MajorE0ELSL_0ELNSK_8SaturateE0EEEEEENS4_6LayoutISC_NS5_IJNSA_ILi0EEESQ_SQ_EEEEENS5_IJNS4_10UnderscoreEST_ST_EEEEENS4_13SM90_TMA_LOADENS4_14ComposedLayoutINS4_7SwizzleILi3ELi4ELi3EEENS4_18smem_ptr_flag_bitsILi8EEENSP_INS5_IJNSA_ILi8EEESE_EEENS5_IJSE_SB_EEEEEEEvNS4_8identityESW_S16_vS17_EENS_8epilogue10collective18CollectiveEpilogueINS19_23Sm100TmaWarpSpecializedILi2ELi2ELi64ELb0ELb0EEEJSF_NS5_IJNSP_ISE_SB_EENSP_INSA_ILi64EEESB_EEEEEaSG_aSG_NS19_6fusion15FusionCallbacksIS1D_NS1I_17LinearCombinationIaiaiLNS_15FloatRoundStyleE2EEESF_S1H_JEEENS4_5SM1004TMEM4LOAD26SM100_TMEM_LOAD_32dp32b64xESW_NSX_INSY_ILi2ELi4ELi3EEES11_NSP_INS5_IJS12_S1F_EEENS5_IJS1F_SB_EEEEEEENS4_39AutoVectorizingCopyWithAssumedAlignmentILi128EEENS4_14SM90_TMA_STOREES1W_S1Y_S1Y_EEEvvEEEEvNT_6ParamsE,"aw",@nobits
	.sectionflags	@""
	.align	16
	.zero		1024


//--------------------- .nv.shared.reserved.0     --------------------------
	.section	.nv.shared.reserved.0,"aw",@nobits
	.weak		__nv_reservedSMEM_offset_0_alias
	.size		__nv_reservedSMEM_offset_0_alias, 0, 64
	.other		__nv_reservedSMEM_offset_0_alias,@"STO_CUDA_RESERVED_SHARED STV_DEFAULT"
__nv_reservedSMEM_offset_0_alias:
	.zero		0
.nv.shared.reserved.0:
	.zero		64
	.weak		__nv_reservedSMEM_tcgen05_partition
	.type		__nv_reservedSMEM_tcgen05_partition,@object
	.size		__nv_reservedSMEM_tcgen05_partition,(.L_0 - __nv_reservedSMEM_tcgen05_partition)
__nv_reservedSMEM_tcgen05_partition:
	.zero		32
.L_0:


//--------------------- .nv.global                --------------------------
	.section	.nv.global,"aw",@nobits
.nv.global:
	.type		_ZN40_INTERNAL_b76cd2c8_4_k_cu_2244552c_202794cute1_E,@object
	.size		_ZN40_INTERNAL_b76cd2c8_4_k_cu_2244552c_202794cute1_E,(_ZN40_INTERNAL_b76cd2c8_4_k_cu_2244552c_202794cuda3std3__45__cpo6cbeginE - _ZN40_INTERNAL_b76cd2c8_4_k_cu_2244552c_202794cute1_E)
_ZN40_INTERNAL_b76cd2c8_4_k_cu_2244552c_202794cute1_E:
	.zero		1
	.type		_ZN40_INTERNAL_b76cd2c8_4_k_cu_2244552c_202794cuda3std3__45__cpo6cbeginE,@object
	.size		_ZN40_INTERNAL_b76cd2c8_4_k_cu_2244552c_202794cuda3std3__45__cpo6cbeginE,(_ZN40_INTERNAL_b76cd2c8_4_k_cu_2244552c_202794cuda3std3__48in_placeE - _ZN40_INTERNAL_b76cd2c8_4_k_cu_2244552c_202794cuda3std3__45__cpo6cbeginE)
_ZN40_INTERNAL_b76cd2c8_4_k_cu_2244552c_202794cuda3std3__45__cpo6cbeginE:
	.zero		1
	.type		_ZN40_INTERNAL_b76cd2c8_4_k_cu_2244552c_202794cuda3std3__48in_placeE,@object
	.size		_ZN40_INTERNAL_b76cd2c8_4_k_cu_2244552c_202794cuda3std3__48in_placeE,(_ZN40_INTERNAL_b76cd2c8_4_k_cu_2244552c_202794cuda3std6ranges3__45__cpo9iter_moveE - _ZN40_INTERNAL_b76cd2c8_4_k_cu_2244552c_202794cuda3std3__48in_placeE)
_ZN40_INTERNAL_b76cd2c8_4_k_cu_2244552c_202794cuda3std3__48in_placeE:
	.zero		1
	.type		_ZN40_INTERNAL_b76cd2c8_4_k_cu_2244552c_202794cuda3std6ranges3__45__cpo9iter_moveE,@object
	.size		_ZN40_INTERNAL_b76cd2c8_4_k_cu_2244552c_202794cuda3std6ranges3__45__cpo9iter_moveE,(_ZN40_INTERNAL_b76cd2c8_4_k_cu_2244552c_202794cuda3std3__45__cpo5beginE - _ZN40_INTERNAL_b76cd2c8_4_k_cu_2244552c_202794cuda3std6ranges3__45__cpo9iter_moveE)
_ZN40_INTERNAL_b76cd2c8_4_k_cu_2244552c_202794cuda3std6ranges3__45__cpo9iter_moveE:
	.zero		1
	.type		_ZN40_INTERNAL_b76cd2c8_4_k_cu_2244552c_202794cuda3std3__45__cpo5beginE,@object
	.size		_ZN40_INTERNAL_b76cd2c8_4_k_cu_2244552c_202794cuda3std3__45__cpo5beginE,(_ZN40_INTERNAL_b76cd2c8_4_k_cu_2244552c_202794cuda3std3__442_GLOBAL__N__b76cd2c8_4_k_cu_2244552c_202796ignoreE - _ZN40_INTERNAL_b76cd2c8_4_k_cu_2244552c_202794cuda3std3__45__cpo5beginE)
_ZN40_INTERNAL_b76cd2c8_4_k_cu_2244552c_202794cuda3std3__45__cpo5beginE:
	.zero		1
	.type		_ZN40_INTERNAL_b76cd2c8_4_k_cu_2244552c_202794cuda3std3__442_GLOBAL__N__b76cd2c8_4_k_cu_2244552c_202796ignoreE,@object
	.size		_ZN40_INTERNAL_b76cd2c8_4_k_cu_2244552c_202794cuda3std3__442_GLOBAL__N__b76cd2c8_4_k_cu_2244552c_202796ignoreE,(_ZN40_INTERNAL_b76cd2c8_4_k_cu_2244552c_202794cute7productE - _ZN40_INTERNAL_b76cd2c8_4_k_cu_2244552c_202794cuda3std3__442_GLOBAL__N__b76cd2c8_4_k_cu_2244552c_202796ignoreE)
_ZN40_INTERNAL_b76cd2c8_4_k_cu_2244552c_202794cuda3std3__442_GLOBAL__N__b76cd2c8_4_k_cu_2244552c_202796ignoreE:
	.zero		1
	.type		_ZN40_INTERNAL_b76cd2c8_4_k_cu_2244552c_202794cute7productE,@object
	.size		_ZN40_INTERNAL_b76cd2c8_4_k_cu_2244552c_202794cute7productE,(_ZN40_INTERNAL_b76cd2c8_4_k_cu_2244552c_202794cuda3std3__45__cpo3endE - _ZN40_INTERNAL_b76cd2c8_4_k_cu_2244552c_202794cute7productE)
_ZN40_INTERNAL_b76cd2c8_4_k_cu_2244552c_202794cute7productE:
	.zero		1
	.type		_ZN40_INTERNAL_b76cd2c8_4_k_cu_2244552c_202794cuda3std3__45__cpo3endE,@object
	.size		_ZN40_INTERNAL_b76cd2c8_4_k_cu_2244552c_202794cuda3std3__45__cpo3endE,(_ZN40_INTERNAL_b76cd2c8_4_k_cu_2244552c_202794cuda3std3__419piecewise_constructE - _ZN40_INTERNAL_b76cd2c8_4_k_cu_2244552c_202794cuda3std3__45__cpo3endE)
_ZN40_INTERNAL_b76cd2c8_4_k_cu_2244552c_202794cuda3std3__45__cpo3endE:
	.zero		1
	.type		_ZN40_INTERNAL_b76cd2c8_4_k_cu_2244552c_202794cuda3std3__419piecewise_constructE,@object
	.size		_ZN40_INTERNAL_b76cd2c8_4_k_cu_2244552c_202794cuda3std3__419piecewise_constructE,(_ZN40_INTERNAL_b76cd2c8_4_k_cu_2244552c_202794cuda3std3__45__cpo4cendE - _ZN40_INTERNAL_b76cd2c8_4_k_cu_2244552c_202794cuda3std3__419piecewise_constructE)
_ZN40_INTERNAL_b76cd2c8_4_k_cu_2244552c_202794cuda3std3__419piecewise_constructE:
	.zero		1
	.type		_ZN40_INTERNAL_b76cd2c8_4_k_cu_2244552c_202794cuda3std3__45__cpo4cendE,@object
	.size		_ZN40_INTERNAL_b76cd2c8_4_k_cu_2244552c_202794cuda3std3__45__cpo4cendE,(_ZN40_INTERNAL_b76cd2c8_4_k_cu_2244552c_202794cuda3std6ranges3__45__cpo4swapE - _ZN40_INTERNAL_b76cd2c8_4_k_cu_2244552c_202794cuda3std3__45__cpo4cendE)
_ZN40_INTERNAL_b76cd2c8_4_k_cu_2244552c_202794cuda3std3__45__cpo4cendE:
	.zero		1
	.type		_ZN40_INTERNAL_b76cd2c8_4_k_cu_2244552c_202794cuda3std6ranges3__45__cpo4swapE,@object
	.size		_ZN40_INTERNAL_b76cd2c8_4_k_cu_2244552c_202794cuda3std6ranges3__45__cpo4swapE,(.L_10 - _ZN40_INTERNAL_b76cd2c8_4_k_cu_2244552c_202794cuda3std6ranges3__45__cpo4swapE)
_ZN40_INTERNAL_b76cd2c8_4_k_cu_2244552c_202794cuda3std6ranges3__45__cpo4swapE:
	.zero		1
.L_10:


//--------------------- .nv.constant0._ZN7cutlass13device_kernelINS_4gemm6kernel13GemmUniversalIN4cute5tupleIJiiiiEEENS1_10collective13CollectiveMmaINS1_35MainloopSm100TmaUmmaWarpSpecializedILi4ELi2ELi4ENS5_IJNS4_1CILi1EEESB_SB_EEEEENS5_IJNSA_ILi128EEESE_SE_EEEaNS5_IJlSB_lEEEaSG_NS4_8TiledMMAINS4_8MMA_AtomIJNS4_15SM100_MMA_S8_SSIaaiLi128ELi128ELNS4_4UMMA5MajorE0ELSL_0ELNSK_8SaturateE0EEEEEENS4_6LayoutISC_NS5_IJNSA_ILi0EEESQ_SQ_EEEEENS5_IJNS4_10UnderscoreEST_ST_EEEEENS4_13SM90_TMA_LOADENS4_14ComposedLayoutINS4_7SwizzleILi3ELi4ELi3EEENS4_18smem_ptr_flag_bitsILi8EEENSP_INS5_IJNSA_ILi8EEESE_EEENS5_IJSE_SB_EEEEEEEvNS4_8identityESW_S16_vS17_EENS_8epilogue10collective18CollectiveEpilogueINS19_23Sm100TmaWarpSpecializedILi2ELi2ELi64ELb0ELb0EEEJSF_NS5_IJNSP_ISE_SB_EENSP_INSA_ILi64EEESB_EEEEEaSG_aSG_NS19_6fusion15FusionCallbacksIS1D_NS1I_17LinearCombinationIaiaiLNS_15FloatRoundStyleE2EEESF_S1H_JEEENS4_5SM1004TMEM4LOAD26SM100_TMEM_LOAD_32dp32b64xESW_NSX_INSY_ILi2ELi4ELi3EEES11_NSP_INS5_IJS12_S1F_EEENS5_IJS1F_SB_EEEEEEENS4_39AutoVectorizingCopyWithAssumedAlignmentILi128EEENS4_14SM90_TMA_STOREES1W_S1Y_S1Y_EEEvvEEEEvNT_6ParamsE --------------------------
	.section	.nv.constant0._ZN7cutlass13device_kernelINS_4gemm6kernel13GemmUniversalIN4cute5tupleIJiiiiEEENS1_10collective13CollectiveMmaINS1_35MainloopSm100TmaUmmaWarpSpecializedILi4ELi2ELi4ENS5_IJNS4_1CILi1EEESB_SB_EEEEENS5_IJNSA_ILi128EEESE_SE_EEEaNS5_IJlSB_lEEEaSG_NS4_8TiledMMAINS4_8MMA_AtomIJNS4_15SM100_MMA_S8_SSIaaiLi128ELi128ELNS4_4UMMA5MajorE0ELSL_0ELNSK_8SaturateE0EEEEEENS4_6LayoutISC_NS5_IJNSA_ILi0EEESQ_SQ_EEEEENS5_IJNS4_10UnderscoreEST_ST_EEEEENS4_13SM90_TMA_LOADENS4_14ComposedLayoutINS4_7SwizzleILi3ELi4ELi3EEENS4_18smem_ptr_flag_bitsILi8EEENSP_INS5_IJNSA_ILi8EEESE_EEENS5_IJSE_SB_EEEEEEEvNS4_8identityESW_S16_vS17_EENS_8epilogue10collective18CollectiveEpilogueINS19_23Sm100TmaWarpSpecializedILi2ELi2ELi64ELb0ELb0EEEJSF_NS5_IJNSP_ISE_SB_EENSP_INSA_ILi64EEESB_EEEEEaSG_aSG_NS19_6fusion15FusionCallbacksIS1D_NS1I_17LinearCombinationIaiaiLNS_15FloatRoundStyleE2EEESF_S1H_JEEENS4_5SM1004TMEM4LOAD26SM100_TMEM_LOAD_32dp32b64xESW_NSX_INSY_ILi2ELi4ELi3EEES11_NSP_INS5_IJS12_S1F_EEENS5_IJS1F_SB_EEEEEEENS4_39AutoVectorizingCopyWithAssumedAlignmentILi128EEENS4_14SM90_TMA_STOREES1W_S1Y_S1Y_EEEvvEEEEvNT_6ParamsE,"a",@progbits
	.sectionflags	@""
	.align	4
.nv.constant0._ZN7cutlass13device_kernelINS_4gemm6kernel13GemmUniversalIN4cute5tupleIJiiiiEEENS1_10collective13CollectiveMmaINS1_35MainloopSm100TmaUmmaWarpSpecializedILi4ELi2ELi4ENS5_IJNS4_1CILi1EEESB_SB_EEEEENS5_IJNSA_ILi128EEESE_SE_EEEaNS5_IJlSB_lEEEaSG_NS4_8TiledMMAINS4_8MMA_AtomIJNS4_15SM100_MMA_S8_SSIaaiLi128ELi128ELNS4_4UMMA5MajorE0ELSL_0ELNSK_8SaturateE0EEEEEENS4_6LayoutISC_NS5_IJNSA_ILi0EEESQ_SQ_EEEEENS5_IJNS4_10UnderscoreEST_ST_EEEEENS4_13SM90_TMA_LOADENS4_14ComposedLayoutINS4_7SwizzleILi3ELi4ELi3EEENS4_18smem_ptr_flag_bitsILi8EEENSP_INS5_IJNSA_ILi8EEESE_EEENS5_IJSE_SB_EEEEEEEvNS4_8identityESW_S16_vS17_EENS_8epilogue10collective18CollectiveEpilogueINS19_23Sm100TmaWarpSpecializedILi2ELi2ELi64ELb0ELb0EEEJSF_NS5_IJNSP_ISE_SB_EENSP_INSA_ILi64EEESB_EEEEEaSG_aSG_NS19_6fusion15FusionCallbacksIS1D_NS1I_17LinearCombinationIaiaiLNS_15FloatRoundStyleE2EEESF_S1H_JEEENS4_5SM1004TMEM4LOAD26SM100_TMEM_LOAD_32dp32b64xESW_NSX_INSY_ILi2ELi4ELi3EEES11_NSP_INS5_IJS12_S1F_EEENS5_IJS1F_SB_EEEEEEENS4_39AutoVectorizingCopyWithAssumedAlignmentILi128EEENS4_14SM90_TMA_STOREES1W_S1Y_S1Y_EEEvvEEEEvNT_6ParamsE:
	.zero		2944


//--------------------- SYMBOLS --------------------------

	.type		.nv.reservedSmem.offset0,@object
	.size		.nv.reservedSmem.offset0,0x4
	.type		.nv.reservedSmem.cap,@object
	.size		.nv.reservedSmem.cap,0x4
	.type		__assertfail,@function
